//
// Generated by NVIDIA NVVM Compiler
//
// Compiler Build ID: CL-36424714
// Cuda compilation tools, release 13.0, V13.0.88
// Based on NVVM 20.0.0
//

.version 9.0
.target sm_100
.address_size 64

	// .globl	_Z31sgemmVectorize_double_bufferingILi128ELi128ELi8ELi8ELi8ELi16ELi16ELi256EEviiifPfS0_fS0_
// _ZZ31sgemmVectorize_double_bufferingILi128ELi128ELi8ELi8ELi8ELi16ELi16ELi256EEviiifPfS0_fS0_E2As has been demoted
// _ZZ31sgemmVectorize_double_bufferingILi128ELi128ELi8ELi8ELi8ELi16ELi16ELi256EEviiifPfS0_fS0_E2Bs has been demoted
// _ZZ31sgemmVectorize_double_bufferingILi64ELi64ELi8ELi8ELi8ELi8ELi8ELi64EEviiifPfS0_fS0_E2As has been demoted
// _ZZ31sgemmVectorize_double_bufferingILi64ELi64ELi8ELi8ELi8ELi8ELi8ELi64EEviiifPfS0_fS0_E2Bs has been demoted

.visible .entry _Z31sgemmVectorize_double_bufferingILi128ELi128ELi8ELi8ELi8ELi16ELi16ELi256EEviiifPfS0_fS0_(
	.param .u32 _Z31sgemmVectorize_double_bufferingILi128ELi128ELi8ELi8ELi8ELi16ELi16ELi256EEviiifPfS0_fS0__param_0,
	.param .u32 _Z31sgemmVectorize_double_bufferingILi128ELi128ELi8ELi8ELi8ELi16ELi16ELi256EEviiifPfS0_fS0__param_1,
	.param .u32 _Z31sgemmVectorize_double_bufferingILi128ELi128ELi8ELi8ELi8ELi16ELi16ELi256EEviiifPfS0_fS0__param_2,
	.param .f32 _Z31sgemmVectorize_double_bufferingILi128ELi128ELi8ELi8ELi8ELi16ELi16ELi256EEviiifPfS0_fS0__param_3,
	.param .u64 .ptr .align 1 _Z31sgemmVectorize_double_bufferingILi128ELi128ELi8ELi8ELi8ELi16ELi16ELi256EEviiifPfS0_fS0__param_4,
	.param .u64 .ptr .align 1 _Z31sgemmVectorize_double_bufferingILi128ELi128ELi8ELi8ELi8ELi16ELi16ELi256EEviiifPfS0_fS0__param_5,
	.param .f32 _Z31sgemmVectorize_double_bufferingILi128ELi128ELi8ELi8ELi8ELi16ELi16ELi256EEviiifPfS0_fS0__param_6,
	.param .u64 .ptr .align 1 _Z31sgemmVectorize_double_bufferingILi128ELi128ELi8ELi8ELi8ELi16ELi16ELi256EEviiifPfS0_fS0__param_7
)
.maxntid 256
.minnctapersm 1
{
	.reg .pred 	%p<3>;
	.reg .b32 	%r<106>;
	.reg .b32 	%f<1813>;
	.reg .b64 	%rd<80>;
	// demoted variable
	.shared .align 4 .b8 _ZZ31sgemmVectorize_double_bufferingILi128ELi128ELi8ELi8ELi8ELi16ELi16ELi256EEviiifPfS0_fS0_E2As[8192];
	// demoted variable
	.shared .align 4 .b8 _ZZ31sgemmVectorize_double_bufferingILi128ELi128ELi8ELi8ELi8ELi16ELi16ELi256EEviiifPfS0_fS0_E2Bs[8192];
	ld.param.u32 	%r21, [_Z31sgemmVectorize_double_bufferingILi128ELi128ELi8ELi8ELi8ELi16ELi16ELi256EEviiifPfS0_fS0__param_1];
	ld.param.u32 	%r22, [_Z31sgemmVectorize_double_bufferingILi128ELi128ELi8ELi8ELi8ELi16ELi16ELi256EEviiifPfS0_fS0__param_2];
	ld.param.f32 	%f257, [_Z31sgemmVectorize_double_bufferingILi128ELi128ELi8ELi8ELi8ELi16ELi16ELi256EEviiifPfS0_fS0__param_3];
	ld.param.u64 	%rd4, [_Z31sgemmVectorize_double_bufferingILi128ELi128ELi8ELi8ELi8ELi16ELi16ELi256EEviiifPfS0_fS0__param_4];
	ld.param.u64 	%rd5, [_Z31sgemmVectorize_double_bufferingILi128ELi128ELi8ELi8ELi8ELi16ELi16ELi256EEviiifPfS0_fS0__param_5];
	ld.param.f32 	%f258, [_Z31sgemmVectorize_double_bufferingILi128ELi128ELi8ELi8ELi8ELi16ELi16ELi256EEviiifPfS0_fS0__param_6];
	ld.param.u64 	%rd3, [_Z31sgemmVectorize_double_bufferingILi128ELi128ELi8ELi8ELi8ELi16ELi16ELi256EEviiifPfS0_fS0__param_7];
	cvta.to.global.u64 	%rd6, %rd4;
	cvta.to.global.u64 	%rd7, %rd5;
	mov.u32 	%r24, %ctaid.y;
	mov.u32 	%r25, %ctaid.x;
	mov.u32 	%r26, %tid.x;
	shl.b32 	%r27, %r24, 7;
	mul.lo.s32 	%r28, %r22, %r27;
	mul.wide.u32 	%rd8, %r28, 4;
	add.s64 	%rd1, %rd6, %rd8;
	shl.b32 	%r29, %r25, 7;
	mul.wide.u32 	%rd9, %r29, 4;
	add.s64 	%rd2, %rd7, %rd9;
	mad.lo.s32 	%r1, %r21, %r27, %r29;
	shr.u32 	%r2, %r26, 1;
	shr.u32 	%r3, %r26, 5;
	shl.b32 	%r30, %r26, 2;
	and.b32  	%r4, %r30, 4;
	and.b32  	%r5, %r30, 124;
	mad.lo.s32 	%r100, %r22, %r2, %r4;
	mul.wide.s32 	%rd10, %r100, 4;
	add.s64 	%rd11, %rd1, %rd10;
	ld.global.v4.f32 	{%f260, %f261, %f262, %f263}, [%rd11];
	shl.b32 	%r31, %r26, 11;
	and.b32  	%r32, %r31, 2048;
	mov.u32 	%r33, _ZZ31sgemmVectorize_double_bufferingILi128ELi128ELi8ELi8ELi8ELi16ELi16ELi256EEviiifPfS0_fS0_E2As;
	add.s32 	%r34, %r33, %r32;
	shl.b32 	%r35, %r2, 2;
	add.s32 	%r36, %r34, %r35;
	st.shared.f32 	[%r36], %f260;
	st.shared.f32 	[%r36+512], %f261;
	st.shared.f32 	[%r36+1024], %f262;
	st.shared.f32 	[%r36+1536], %f263;
	shl.b32 	%r37, %r3, 9;
	mov.u32 	%r38, _ZZ31sgemmVectorize_double_bufferingILi128ELi128ELi8ELi8ELi8ELi16ELi16ELi256EEviiifPfS0_fS0_E2Bs;
	add.s32 	%r39, %r38, %r37;
	shl.b32 	%r40, %r26, 4;
	and.b32  	%r41, %r40, 496;
	add.s32 	%r42, %r39, %r41;
	mad.lo.s32 	%r43, %r21, %r3, %r5;
	mul.wide.s32 	%rd12, %r43, 4;
	add.s64 	%rd13, %rd2, %rd12;
	ld.global.v4.f32 	{%f264, %f265, %f266, %f267}, [%rd13];
	st.shared.v4.f32 	[%r42], {%f264, %f265, %f266, %f267};
	bar.sync 	0;
	and.b32  	%r7, %r2, 120;
	and.b32  	%r44, %r35, 480;
	add.s32 	%r45, %r33, %r44;
	ld.shared.v4.f32 	{%f1804, %f1803, %f1802, %f1801}, [%r45];
	ld.shared.v4.f32 	{%f1800, %f1799, %f1798, %f1797}, [%r45+16];
	shl.b32 	%r46, %r26, 3;
	and.b32  	%r8, %r46, 120;
	shl.b32 	%r47, %r26, 5;
	and.b32  	%r48, %r47, 480;
	add.s32 	%r49, %r38, %r48;
	ld.shared.v4.f32 	{%f1812, %f1811, %f1810, %f1809}, [%r49];
	ld.shared.v4.f32 	{%f1808, %f1807, %f1806, %f1805}, [%r49+16];
	setp.lt.u32 	%p1, %r22, 9;
	mov.b32 	%r105, 0;
	mov.f32 	%f1733, 0f00000000;
	mov.f32 	%f1734, %f1733;
	mov.f32 	%f1735, %f1733;
	mov.f32 	%f1736, %f1733;
	mov.f32 	%f1737, %f1733;
	mov.f32 	%f1738, %f1733;
	mov.f32 	%f1739, %f1733;
	mov.f32 	%f1740, %f1733;
	mov.f32 	%f1741, %f1733;
	mov.f32 	%f1742, %f1733;
	mov.f32 	%f1743, %f1733;
	mov.f32 	%f1744, %f1733;
	mov.f32 	%f1745, %f1733;
	mov.f32 	%f1746, %f1733;
	mov.f32 	%f1747, %f1733;
	mov.f32 	%f1748, %f1733;
	mov.f32 	%f1749, %f1733;
	mov.f32 	%f1750, %f1733;
	mov.f32 	%f1751, %f1733;
	mov.f32 	%f1752, %f1733;
	mov.f32 	%f1753, %f1733;
	mov.f32 	%f1754, %f1733;
	mov.f32 	%f1755, %f1733;
	mov.f32 	%f1756, %f1733;
	mov.f32 	%f1757, %f1733;
	mov.f32 	%f1758, %f1733;
	mov.f32 	%f1759, %f1733;
	mov.f32 	%f1760, %f1733;
	mov.f32 	%f1761, %f1733;
	mov.f32 	%f1762, %f1733;
	mov.f32 	%f1763, %f1733;
	mov.f32 	%f1764, %f1733;
	mov.f32 	%f1765, %f1733;
	mov.f32 	%f1766, %f1733;
	mov.f32 	%f1767, %f1733;
	mov.f32 	%f1768, %f1733;
	mov.f32 	%f1769, %f1733;
	mov.f32 	%f1770, %f1733;
	mov.f32 	%f1771, %f1733;
	mov.f32 	%f1772, %f1733;
	mov.f32 	%f1773, %f1733;
	mov.f32 	%f1774, %f1733;
	mov.f32 	%f1775, %f1733;
	mov.f32 	%f1776, %f1733;
	mov.f32 	%f1777, %f1733;
	mov.f32 	%f1778, %f1733;
	mov.f32 	%f1779, %f1733;
	mov.f32 	%f1780, %f1733;
	mov.f32 	%f1781, %f1733;
	mov.f32 	%f1782, %f1733;
	mov.f32 	%f1783, %f1733;
	mov.f32 	%f1784, %f1733;
	mov.f32 	%f1785, %f1733;
	mov.f32 	%f1786, %f1733;
	mov.f32 	%f1787, %f1733;
	mov.f32 	%f1788, %f1733;
	mov.f32 	%f1789, %f1733;
	mov.f32 	%f1790, %f1733;
	mov.f32 	%f1791, %f1733;
	mov.f32 	%f1792, %f1733;
	mov.f32 	%f1793, %f1733;
	mov.f32 	%f1794, %f1733;
	mov.f32 	%f1795, %f1733;
	mov.f32 	%f1796, %f1733;
	@%p1 bra 	$L__BB0_3;
	or.b32  	%r52, %r3, 8;
	mad.lo.s32 	%r102, %r21, %r52, %r5;
	shl.b32 	%r10, %r21, 3;
	mov.b32 	%r103, 1;
	mov.f32 	%f1733, 0f00000000;
	mov.b32 	%r101, 0;
	mov.u32 	%r104, %r101;
$L__BB0_2:
	mov.u32 	%r105, %r103;
	add.s32 	%r100, %r100, 8;
	mul.wide.u32 	%rd14, %r100, 4;
	add.s64 	%rd15, %rd1, %rd14;
	ld.global.v4.f32 	{%f269, %f270, %f271, %f272}, [%rd15];
	mul.wide.u32 	%rd16, %r102, 4;
	add.s64 	%rd17, %rd2, %rd16;
	ld.global.v4.f32 	{%f273, %f274, %f275, %f276}, [%rd17];
	shl.b32 	%r53, %r104, 12;
	add.s32 	%r55, %r33, %r53;
	add.s32 	%r57, %r38, %r53;
	shl.b32 	%r58, %r7, 2;
	add.s32 	%r59, %r55, %r58;
	ld.shared.v4.f32 	{%f277, %f278, %f279, %f280}, [%r59+512];
	ld.shared.v4.f32 	{%f281, %f282, %f283, %f284}, [%r59+528];
	shl.b32 	%r60, %r8, 2;
	add.s32 	%r61, %r57, %r60;
	ld.shared.v4.f32 	{%f285, %f286, %f287, %f288}, [%r61+512];
	ld.shared.v4.f32 	{%f289, %f290, %f291, %f292}, [%r61+528];
	fma.rn.f32 	%f293, %f1804, %f1812, %f1796;
	fma.rn.f32 	%f294, %f1804, %f1811, %f1795;
	fma.rn.f32 	%f295, %f1804, %f1810, %f1794;
	fma.rn.f32 	%f296, %f1804, %f1809, %f1793;
	fma.rn.f32 	%f297, %f1804, %f1808, %f1792;
	fma.rn.f32 	%f298, %f1804, %f1807, %f1791;
	fma.rn.f32 	%f299, %f1804, %f1806, %f1790;
	fma.rn.f32 	%f300, %f1804, %f1805, %f1789;
	fma.rn.f32 	%f301, %f1803, %f1812, %f1788;
	fma.rn.f32 	%f302, %f1803, %f1811, %f1787;
	fma.rn.f32 	%f303, %f1803, %f1810, %f1786;
	fma.rn.f32 	%f304, %f1803, %f1809, %f1785;
	fma.rn.f32 	%f305, %f1803, %f1808, %f1784;
	fma.rn.f32 	%f306, %f1803, %f1807, %f1783;
	fma.rn.f32 	%f307, %f1803, %f1806, %f1782;
	fma.rn.f32 	%f308, %f1803, %f1805, %f1781;
	fma.rn.f32 	%f309, %f1802, %f1812, %f1780;
	fma.rn.f32 	%f310, %f1802, %f1811, %f1779;
	fma.rn.f32 	%f311, %f1802, %f1810, %f1778;
	fma.rn.f32 	%f312, %f1802, %f1809, %f1777;
	fma.rn.f32 	%f313, %f1802, %f1808, %f1776;
	fma.rn.f32 	%f314, %f1802, %f1807, %f1775;
	fma.rn.f32 	%f315, %f1802, %f1806, %f1774;
	fma.rn.f32 	%f316, %f1802, %f1805, %f1773;
	fma.rn.f32 	%f317, %f1801, %f1812, %f1772;
	fma.rn.f32 	%f318, %f1801, %f1811, %f1771;
	fma.rn.f32 	%f319, %f1801, %f1810, %f1770;
	fma.rn.f32 	%f320, %f1801, %f1809, %f1769;
	fma.rn.f32 	%f321, %f1801, %f1808, %f1768;
	fma.rn.f32 	%f322, %f1801, %f1807, %f1767;
	fma.rn.f32 	%f323, %f1801, %f1806, %f1766;
	fma.rn.f32 	%f324, %f1801, %f1805, %f1765;
	fma.rn.f32 	%f325, %f1800, %f1812, %f1764;
	fma.rn.f32 	%f326, %f1800, %f1811, %f1763;
	fma.rn.f32 	%f327, %f1800, %f1810, %f1762;
	fma.rn.f32 	%f328, %f1800, %f1809, %f1761;
	fma.rn.f32 	%f329, %f1800, %f1808, %f1760;
	fma.rn.f32 	%f330, %f1800, %f1807, %f1759;
	fma.rn.f32 	%f331, %f1800, %f1806, %f1758;
	fma.rn.f32 	%f332, %f1800, %f1805, %f1757;
	fma.rn.f32 	%f333, %f1799, %f1812, %f1756;
	fma.rn.f32 	%f334, %f1799, %f1811, %f1755;
	fma.rn.f32 	%f335, %f1799, %f1810, %f1754;
	fma.rn.f32 	%f336, %f1799, %f1809, %f1753;
	fma.rn.f32 	%f337, %f1799, %f1808, %f1752;
	fma.rn.f32 	%f338, %f1799, %f1807, %f1751;
	fma.rn.f32 	%f339, %f1799, %f1806, %f1750;
	fma.rn.f32 	%f340, %f1799, %f1805, %f1749;
	fma.rn.f32 	%f341, %f1798, %f1812, %f1748;
	fma.rn.f32 	%f342, %f1798, %f1811, %f1747;
	fma.rn.f32 	%f343, %f1798, %f1810, %f1746;
	fma.rn.f32 	%f344, %f1798, %f1809, %f1745;
	fma.rn.f32 	%f345, %f1798, %f1808, %f1744;
	fma.rn.f32 	%f346, %f1798, %f1807, %f1743;
	fma.rn.f32 	%f347, %f1798, %f1806, %f1742;
	fma.rn.f32 	%f348, %f1798, %f1805, %f1741;
	fma.rn.f32 	%f349, %f1797, %f1812, %f1740;
	fma.rn.f32 	%f350, %f1797, %f1811, %f1739;
	fma.rn.f32 	%f351, %f1797, %f1810, %f1738;
	fma.rn.f32 	%f352, %f1797, %f1809, %f1737;
	fma.rn.f32 	%f353, %f1797, %f1808, %f1736;
	fma.rn.f32 	%f354, %f1797, %f1807, %f1735;
	fma.rn.f32 	%f355, %f1797, %f1806, %f1734;
	fma.rn.f32 	%f356, %f1797, %f1805, %f1733;
	ld.shared.v4.f32 	{%f357, %f358, %f359, %f360}, [%r59+1024];
	ld.shared.v4.f32 	{%f361, %f362, %f363, %f364}, [%r59+1040];
	ld.shared.v4.f32 	{%f365, %f366, %f367, %f368}, [%r61+1024];
	ld.shared.v4.f32 	{%f369, %f370, %f371, %f372}, [%r61+1040];
	fma.rn.f32 	%f373, %f277, %f285, %f293;
	fma.rn.f32 	%f374, %f277, %f286, %f294;
	fma.rn.f32 	%f375, %f277, %f287, %f295;
	fma.rn.f32 	%f376, %f277, %f288, %f296;
	fma.rn.f32 	%f377, %f277, %f289, %f297;
	fma.rn.f32 	%f378, %f277, %f290, %f298;
	fma.rn.f32 	%f379, %f277, %f291, %f299;
	fma.rn.f32 	%f380, %f277, %f292, %f300;
	fma.rn.f32 	%f381, %f278, %f285, %f301;
	fma.rn.f32 	%f382, %f278, %f286, %f302;
	fma.rn.f32 	%f383, %f278, %f287, %f303;
	fma.rn.f32 	%f384, %f278, %f288, %f304;
	fma.rn.f32 	%f385, %f278, %f289, %f305;
	fma.rn.f32 	%f386, %f278, %f290, %f306;
	fma.rn.f32 	%f387, %f278, %f291, %f307;
	fma.rn.f32 	%f388, %f278, %f292, %f308;
	fma.rn.f32 	%f389, %f279, %f285, %f309;
	fma.rn.f32 	%f390, %f279, %f286, %f310;
	fma.rn.f32 	%f391, %f279, %f287, %f311;
	fma.rn.f32 	%f392, %f279, %f288, %f312;
	fma.rn.f32 	%f393, %f279, %f289, %f313;
	fma.rn.f32 	%f394, %f279, %f290, %f314;
	fma.rn.f32 	%f395, %f279, %f291, %f315;
	fma.rn.f32 	%f396, %f279, %f292, %f316;
	fma.rn.f32 	%f397, %f280, %f285, %f317;
	fma.rn.f32 	%f398, %f280, %f286, %f318;
	fma.rn.f32 	%f399, %f280, %f287, %f319;
	fma.rn.f32 	%f400, %f280, %f288, %f320;
	fma.rn.f32 	%f401, %f280, %f289, %f321;
	fma.rn.f32 	%f402, %f280, %f290, %f322;
	fma.rn.f32 	%f403, %f280, %f291, %f323;
	fma.rn.f32 	%f404, %f280, %f292, %f324;
	fma.rn.f32 	%f405, %f281, %f285, %f325;
	fma.rn.f32 	%f406, %f281, %f286, %f326;
	fma.rn.f32 	%f407, %f281, %f287, %f327;
	fma.rn.f32 	%f408, %f281, %f288, %f328;
	fma.rn.f32 	%f409, %f281, %f289, %f329;
	fma.rn.f32 	%f410, %f281, %f290, %f330;
	fma.rn.f32 	%f411, %f281, %f291, %f331;
	fma.rn.f32 	%f412, %f281, %f292, %f332;
	fma.rn.f32 	%f413, %f282, %f285, %f333;
	fma.rn.f32 	%f414, %f282, %f286, %f334;
	fma.rn.f32 	%f415, %f282, %f287, %f335;
	fma.rn.f32 	%f416, %f282, %f288, %f336;
	fma.rn.f32 	%f417, %f282, %f289, %f337;
	fma.rn.f32 	%f418, %f282, %f290, %f338;
	fma.rn.f32 	%f419, %f282, %f291, %f339;
	fma.rn.f32 	%f420, %f282, %f292, %f340;
	fma.rn.f32 	%f421, %f283, %f285, %f341;
	fma.rn.f32 	%f422, %f283, %f286, %f342;
	fma.rn.f32 	%f423, %f283, %f287, %f343;
	fma.rn.f32 	%f424, %f283, %f288, %f344;
	fma.rn.f32 	%f425, %f283, %f289, %f345;
	fma.rn.f32 	%f426, %f283, %f290, %f346;
	fma.rn.f32 	%f427, %f283, %f291, %f347;
	fma.rn.f32 	%f428, %f283, %f292, %f348;
	fma.rn.f32 	%f429, %f284, %f285, %f349;
	fma.rn.f32 	%f430, %f284, %f286, %f350;
	fma.rn.f32 	%f431, %f284, %f287, %f351;
	fma.rn.f32 	%f432, %f284, %f288, %f352;
	fma.rn.f32 	%f433, %f284, %f289, %f353;
	fma.rn.f32 	%f434, %f284, %f290, %f354;
	fma.rn.f32 	%f435, %f284, %f291, %f355;
	fma.rn.f32 	%f436, %f284, %f292, %f356;
	ld.shared.v4.f32 	{%f437, %f438, %f439, %f440}, [%r59+1536];
	ld.shared.v4.f32 	{%f441, %f442, %f443, %f444}, [%r59+1552];
	ld.shared.v4.f32 	{%f445, %f446, %f447, %f448}, [%r61+1536];
	ld.shared.v4.f32 	{%f449, %f450, %f451, %f452}, [%r61+1552];
	fma.rn.f32 	%f453, %f357, %f365, %f373;
	fma.rn.f32 	%f454, %f357, %f366, %f374;
	fma.rn.f32 	%f455, %f357, %f367, %f375;
	fma.rn.f32 	%f456, %f357, %f368, %f376;
	fma.rn.f32 	%f457, %f357, %f369, %f377;
	fma.rn.f32 	%f458, %f357, %f370, %f378;
	fma.rn.f32 	%f459, %f357, %f371, %f379;
	fma.rn.f32 	%f460, %f357, %f372, %f380;
	fma.rn.f32 	%f461, %f358, %f365, %f381;
	fma.rn.f32 	%f462, %f358, %f366, %f382;
	fma.rn.f32 	%f463, %f358, %f367, %f383;
	fma.rn.f32 	%f464, %f358, %f368, %f384;
	fma.rn.f32 	%f465, %f358, %f369, %f385;
	fma.rn.f32 	%f466, %f358, %f370, %f386;
	fma.rn.f32 	%f467, %f358, %f371, %f387;
	fma.rn.f32 	%f468, %f358, %f372, %f388;
	fma.rn.f32 	%f469, %f359, %f365, %f389;
	fma.rn.f32 	%f470, %f359, %f366, %f390;
	fma.rn.f32 	%f471, %f359, %f367, %f391;
	fma.rn.f32 	%f472, %f359, %f368, %f392;
	fma.rn.f32 	%f473, %f359, %f369, %f393;
	fma.rn.f32 	%f474, %f359, %f370, %f394;
	fma.rn.f32 	%f475, %f359, %f371, %f395;
	fma.rn.f32 	%f476, %f359, %f372, %f396;
	fma.rn.f32 	%f477, %f360, %f365, %f397;
	fma.rn.f32 	%f478, %f360, %f366, %f398;
	fma.rn.f32 	%f479, %f360, %f367, %f399;
	fma.rn.f32 	%f480, %f360, %f368, %f400;
	fma.rn.f32 	%f481, %f360, %f369, %f401;
	fma.rn.f32 	%f482, %f360, %f370, %f402;
	fma.rn.f32 	%f483, %f360, %f371, %f403;
	fma.rn.f32 	%f484, %f360, %f372, %f404;
	fma.rn.f32 	%f485, %f361, %f365, %f405;
	fma.rn.f32 	%f486, %f361, %f366, %f406;
	fma.rn.f32 	%f487, %f361, %f367, %f407;
	fma.rn.f32 	%f488, %f361, %f368, %f408;
	fma.rn.f32 	%f489, %f361, %f369, %f409;
	fma.rn.f32 	%f490, %f361, %f370, %f410;
	fma.rn.f32 	%f491, %f361, %f371, %f411;
	fma.rn.f32 	%f492, %f361, %f372, %f412;
	fma.rn.f32 	%f493, %f362, %f365, %f413;
	fma.rn.f32 	%f494, %f362, %f366, %f414;
	fma.rn.f32 	%f495, %f362, %f367, %f415;
	fma.rn.f32 	%f496, %f362, %f368, %f416;
	fma.rn.f32 	%f497, %f362, %f369, %f417;
	fma.rn.f32 	%f498, %f362, %f370, %f418;
	fma.rn.f32 	%f499, %f362, %f371, %f419;
	fma.rn.f32 	%f500, %f362, %f372, %f420;
	fma.rn.f32 	%f501, %f363, %f365, %f421;
	fma.rn.f32 	%f502, %f363, %f366, %f422;
	fma.rn.f32 	%f503, %f363, %f367, %f423;
	fma.rn.f32 	%f504, %f363, %f368, %f424;
	fma.rn.f32 	%f505, %f363, %f369, %f425;
	fma.rn.f32 	%f506, %f363, %f370, %f426;
	fma.rn.f32 	%f507, %f363, %f371, %f427;
	fma.rn.f32 	%f508, %f363, %f372, %f428;
	fma.rn.f32 	%f509, %f364, %f365, %f429;
	fma.rn.f32 	%f510, %f364, %f366, %f430;
	fma.rn.f32 	%f511, %f364, %f367, %f431;
	fma.rn.f32 	%f512, %f364, %f368, %f432;
	fma.rn.f32 	%f513, %f364, %f369, %f433;
	fma.rn.f32 	%f514, %f364, %f370, %f434;
	fma.rn.f32 	%f515, %f364, %f371, %f435;
	fma.rn.f32 	%f516, %f364, %f372, %f436;
	ld.shared.v4.f32 	{%f517, %f518, %f519, %f520}, [%r59+2048];
	ld.shared.v4.f32 	{%f521, %f522, %f523, %f524}, [%r59+2064];
	ld.shared.v4.f32 	{%f525, %f526, %f527, %f528}, [%r61+2048];
	ld.shared.v4.f32 	{%f529, %f530, %f531, %f532}, [%r61+2064];
	fma.rn.f32 	%f533, %f437, %f445, %f453;
	fma.rn.f32 	%f534, %f437, %f446, %f454;
	fma.rn.f32 	%f535, %f437, %f447, %f455;
	fma.rn.f32 	%f536, %f437, %f448, %f456;
	fma.rn.f32 	%f537, %f437, %f449, %f457;
	fma.rn.f32 	%f538, %f437, %f450, %f458;
	fma.rn.f32 	%f539, %f437, %f451, %f459;
	fma.rn.f32 	%f540, %f437, %f452, %f460;
	fma.rn.f32 	%f541, %f438, %f445, %f461;
	fma.rn.f32 	%f542, %f438, %f446, %f462;
	fma.rn.f32 	%f543, %f438, %f447, %f463;
	fma.rn.f32 	%f544, %f438, %f448, %f464;
	fma.rn.f32 	%f545, %f438, %f449, %f465;
	fma.rn.f32 	%f546, %f438, %f450, %f466;
	fma.rn.f32 	%f547, %f438, %f451, %f467;
	fma.rn.f32 	%f548, %f438, %f452, %f468;
	fma.rn.f32 	%f549, %f439, %f445, %f469;
	fma.rn.f32 	%f550, %f439, %f446, %f470;
	fma.rn.f32 	%f551, %f439, %f447, %f471;
	fma.rn.f32 	%f552, %f439, %f448, %f472;
	fma.rn.f32 	%f553, %f439, %f449, %f473;
	fma.rn.f32 	%f554, %f439, %f450, %f474;
	fma.rn.f32 	%f555, %f439, %f451, %f475;
	fma.rn.f32 	%f556, %f439, %f452, %f476;
	fma.rn.f32 	%f557, %f440, %f445, %f477;
	fma.rn.f32 	%f558, %f440, %f446, %f478;
	fma.rn.f32 	%f559, %f440, %f447, %f479;
	fma.rn.f32 	%f560, %f440, %f448, %f480;
	fma.rn.f32 	%f561, %f440, %f449, %f481;
	fma.rn.f32 	%f562, %f440, %f450, %f482;
	fma.rn.f32 	%f563, %f440, %f451, %f483;
	fma.rn.f32 	%f564, %f440, %f452, %f484;
	fma.rn.f32 	%f565, %f441, %f445, %f485;
	fma.rn.f32 	%f566, %f441, %f446, %f486;
	fma.rn.f32 	%f567, %f441, %f447, %f487;
	fma.rn.f32 	%f568, %f441, %f448, %f488;
	fma.rn.f32 	%f569, %f441, %f449, %f489;
	fma.rn.f32 	%f570, %f441, %f450, %f490;
	fma.rn.f32 	%f571, %f441, %f451, %f491;
	fma.rn.f32 	%f572, %f441, %f452, %f492;
	fma.rn.f32 	%f573, %f442, %f445, %f493;
	fma.rn.f32 	%f574, %f442, %f446, %f494;
	fma.rn.f32 	%f575, %f442, %f447, %f495;
	fma.rn.f32 	%f576, %f442, %f448, %f496;
	fma.rn.f32 	%f577, %f442, %f449, %f497;
	fma.rn.f32 	%f578, %f442, %f450, %f498;
	fma.rn.f32 	%f579, %f442, %f451, %f499;
	fma.rn.f32 	%f580, %f442, %f452, %f500;
	fma.rn.f32 	%f581, %f443, %f445, %f501;
	fma.rn.f32 	%f582, %f443, %f446, %f502;
	fma.rn.f32 	%f583, %f443, %f447, %f503;
	fma.rn.f32 	%f584, %f443, %f448, %f504;
	fma.rn.f32 	%f585, %f443, %f449, %f505;
	fma.rn.f32 	%f586, %f443, %f450, %f506;
	fma.rn.f32 	%f587, %f443, %f451, %f507;
	fma.rn.f32 	%f588, %f443, %f452, %f508;
	fma.rn.f32 	%f589, %f444, %f445, %f509;
	fma.rn.f32 	%f590, %f444, %f446, %f510;
	fma.rn.f32 	%f591, %f444, %f447, %f511;
	fma.rn.f32 	%f592, %f444, %f448, %f512;
	fma.rn.f32 	%f593, %f444, %f449, %f513;
	fma.rn.f32 	%f594, %f444, %f450, %f514;
	fma.rn.f32 	%f595, %f444, %f451, %f515;
	fma.rn.f32 	%f596, %f444, %f452, %f516;
	ld.shared.v4.f32 	{%f597, %f598, %f599, %f600}, [%r59+2560];
	ld.shared.v4.f32 	{%f601, %f602, %f603, %f604}, [%r59+2576];
	ld.shared.v4.f32 	{%f605, %f606, %f607, %f608}, [%r61+2560];
	ld.shared.v4.f32 	{%f609, %f610, %f611, %f612}, [%r61+2576];
	fma.rn.f32 	%f613, %f517, %f525, %f533;
	fma.rn.f32 	%f614, %f517, %f526, %f534;
	fma.rn.f32 	%f615, %f517, %f527, %f535;
	fma.rn.f32 	%f616, %f517, %f528, %f536;
	fma.rn.f32 	%f617, %f517, %f529, %f537;
	fma.rn.f32 	%f618, %f517, %f530, %f538;
	fma.rn.f32 	%f619, %f517, %f531, %f539;
	fma.rn.f32 	%f620, %f517, %f532, %f540;
	fma.rn.f32 	%f621, %f518, %f525, %f541;
	fma.rn.f32 	%f622, %f518, %f526, %f542;
	fma.rn.f32 	%f623, %f518, %f527, %f543;
	fma.rn.f32 	%f624, %f518, %f528, %f544;
	fma.rn.f32 	%f625, %f518, %f529, %f545;
	fma.rn.f32 	%f626, %f518, %f530, %f546;
	fma.rn.f32 	%f627, %f518, %f531, %f547;
	fma.rn.f32 	%f628, %f518, %f532, %f548;
	fma.rn.f32 	%f629, %f519, %f525, %f549;
	fma.rn.f32 	%f630, %f519, %f526, %f550;
	fma.rn.f32 	%f631, %f519, %f527, %f551;
	fma.rn.f32 	%f632, %f519, %f528, %f552;
	fma.rn.f32 	%f633, %f519, %f529, %f553;
	fma.rn.f32 	%f634, %f519, %f530, %f554;
	fma.rn.f32 	%f635, %f519, %f531, %f555;
	fma.rn.f32 	%f636, %f519, %f532, %f556;
	fma.rn.f32 	%f637, %f520, %f525, %f557;
	fma.rn.f32 	%f638, %f520, %f526, %f558;
	fma.rn.f32 	%f639, %f520, %f527, %f559;
	fma.rn.f32 	%f640, %f520, %f528, %f560;
	fma.rn.f32 	%f641, %f520, %f529, %f561;
	fma.rn.f32 	%f642, %f520, %f530, %f562;
	fma.rn.f32 	%f643, %f520, %f531, %f563;
	fma.rn.f32 	%f644, %f520, %f532, %f564;
	fma.rn.f32 	%f645, %f521, %f525, %f565;
	fma.rn.f32 	%f646, %f521, %f526, %f566;
	fma.rn.f32 	%f647, %f521, %f527, %f567;
	fma.rn.f32 	%f648, %f521, %f528, %f568;
	fma.rn.f32 	%f649, %f521, %f529, %f569;
	fma.rn.f32 	%f650, %f521, %f530, %f570;
	fma.rn.f32 	%f651, %f521, %f531, %f571;
	fma.rn.f32 	%f652, %f521, %f532, %f572;
	fma.rn.f32 	%f653, %f522, %f525, %f573;
	fma.rn.f32 	%f654, %f522, %f526, %f574;
	fma.rn.f32 	%f655, %f522, %f527, %f575;
	fma.rn.f32 	%f656, %f522, %f528, %f576;
	fma.rn.f32 	%f657, %f522, %f529, %f577;
	fma.rn.f32 	%f658, %f522, %f530, %f578;
	fma.rn.f32 	%f659, %f522, %f531, %f579;
	fma.rn.f32 	%f660, %f522, %f532, %f580;
	fma.rn.f32 	%f661, %f523, %f525, %f581;
	fma.rn.f32 	%f662, %f523, %f526, %f582;
	fma.rn.f32 	%f663, %f523, %f527, %f583;
	fma.rn.f32 	%f664, %f523, %f528, %f584;
	fma.rn.f32 	%f665, %f523, %f529, %f585;
	fma.rn.f32 	%f666, %f523, %f530, %f586;
	fma.rn.f32 	%f667, %f523, %f531, %f587;
	fma.rn.f32 	%f668, %f523, %f532, %f588;
	fma.rn.f32 	%f669, %f524, %f525, %f589;
	fma.rn.f32 	%f670, %f524, %f526, %f590;
	fma.rn.f32 	%f671, %f524, %f527, %f591;
	fma.rn.f32 	%f672, %f524, %f528, %f592;
	fma.rn.f32 	%f673, %f524, %f529, %f593;
	fma.rn.f32 	%f674, %f524, %f530, %f594;
	fma.rn.f32 	%f675, %f524, %f531, %f595;
	fma.rn.f32 	%f676, %f524, %f532, %f596;
	ld.shared.v4.f32 	{%f677, %f678, %f679, %f680}, [%r59+3072];
	ld.shared.v4.f32 	{%f681, %f682, %f683, %f684}, [%r59+3088];
	ld.shared.v4.f32 	{%f685, %f686, %f687, %f688}, [%r61+3072];
	ld.shared.v4.f32 	{%f689, %f690, %f691, %f692}, [%r61+3088];
	fma.rn.f32 	%f693, %f597, %f605, %f613;
	fma.rn.f32 	%f694, %f597, %f606, %f614;
	fma.rn.f32 	%f695, %f597, %f607, %f615;
	fma.rn.f32 	%f696, %f597, %f608, %f616;
	fma.rn.f32 	%f697, %f597, %f609, %f617;
	fma.rn.f32 	%f698, %f597, %f610, %f618;
	fma.rn.f32 	%f699, %f597, %f611, %f619;
	fma.rn.f32 	%f700, %f597, %f612, %f620;
	fma.rn.f32 	%f701, %f598, %f605, %f621;
	fma.rn.f32 	%f702, %f598, %f606, %f622;
	fma.rn.f32 	%f703, %f598, %f607, %f623;
	fma.rn.f32 	%f704, %f598, %f608, %f624;
	fma.rn.f32 	%f705, %f598, %f609, %f625;
	fma.rn.f32 	%f706, %f598, %f610, %f626;
	fma.rn.f32 	%f707, %f598, %f611, %f627;
	fma.rn.f32 	%f708, %f598, %f612, %f628;
	fma.rn.f32 	%f709, %f599, %f605, %f629;
	fma.rn.f32 	%f710, %f599, %f606, %f630;
	fma.rn.f32 	%f711, %f599, %f607, %f631;
	fma.rn.f32 	%f712, %f599, %f608, %f632;
	fma.rn.f32 	%f713, %f599, %f609, %f633;
	fma.rn.f32 	%f714, %f599, %f610, %f634;
	fma.rn.f32 	%f715, %f599, %f611, %f635;
	fma.rn.f32 	%f716, %f599, %f612, %f636;
	fma.rn.f32 	%f717, %f600, %f605, %f637;
	fma.rn.f32 	%f718, %f600, %f606, %f638;
	fma.rn.f32 	%f719, %f600, %f607, %f639;
	fma.rn.f32 	%f720, %f600, %f608, %f640;
	fma.rn.f32 	%f721, %f600, %f609, %f641;
	fma.rn.f32 	%f722, %f600, %f610, %f642;
	fma.rn.f32 	%f723, %f600, %f611, %f643;
	fma.rn.f32 	%f724, %f600, %f612, %f644;
	fma.rn.f32 	%f725, %f601, %f605, %f645;
	fma.rn.f32 	%f726, %f601, %f606, %f646;
	fma.rn.f32 	%f727, %f601, %f607, %f647;
	fma.rn.f32 	%f728, %f601, %f608, %f648;
	fma.rn.f32 	%f729, %f601, %f609, %f649;
	fma.rn.f32 	%f730, %f601, %f610, %f650;
	fma.rn.f32 	%f731, %f601, %f611, %f651;
	fma.rn.f32 	%f732, %f601, %f612, %f652;
	fma.rn.f32 	%f733, %f602, %f605, %f653;
	fma.rn.f32 	%f734, %f602, %f606, %f654;
	fma.rn.f32 	%f735, %f602, %f607, %f655;
	fma.rn.f32 	%f736, %f602, %f608, %f656;
	fma.rn.f32 	%f737, %f602, %f609, %f657;
	fma.rn.f32 	%f738, %f602, %f610, %f658;
	fma.rn.f32 	%f739, %f602, %f611, %f659;
	fma.rn.f32 	%f740, %f602, %f612, %f660;
	fma.rn.f32 	%f741, %f603, %f605, %f661;
	fma.rn.f32 	%f742, %f603, %f606, %f662;
	fma.rn.f32 	%f743, %f603, %f607, %f663;
	fma.rn.f32 	%f744, %f603, %f608, %f664;
	fma.rn.f32 	%f745, %f603, %f609, %f665;
	fma.rn.f32 	%f746, %f603, %f610, %f666;
	fma.rn.f32 	%f747, %f603, %f611, %f667;
	fma.rn.f32 	%f748, %f603, %f612, %f668;
	fma.rn.f32 	%f749, %f604, %f605, %f669;
	fma.rn.f32 	%f750, %f604, %f606, %f670;
	fma.rn.f32 	%f751, %f604, %f607, %f671;
	fma.rn.f32 	%f752, %f604, %f608, %f672;
	fma.rn.f32 	%f753, %f604, %f609, %f673;
	fma.rn.f32 	%f754, %f604, %f610, %f674;
	fma.rn.f32 	%f755, %f604, %f611, %f675;
	fma.rn.f32 	%f756, %f604, %f612, %f676;
	ld.shared.v4.f32 	{%f757, %f758, %f759, %f760}, [%r59+3584];
	ld.shared.v4.f32 	{%f761, %f762, %f763, %f764}, [%r59+3600];
	ld.shared.v4.f32 	{%f765, %f766, %f767, %f768}, [%r61+3584];
	ld.shared.v4.f32 	{%f769, %f770, %f771, %f772}, [%r61+3600];
	fma.rn.f32 	%f773, %f677, %f685, %f693;
	fma.rn.f32 	%f774, %f677, %f686, %f694;
	fma.rn.f32 	%f775, %f677, %f687, %f695;
	fma.rn.f32 	%f776, %f677, %f688, %f696;
	fma.rn.f32 	%f777, %f677, %f689, %f697;
	fma.rn.f32 	%f778, %f677, %f690, %f698;
	fma.rn.f32 	%f779, %f677, %f691, %f699;
	fma.rn.f32 	%f780, %f677, %f692, %f700;
	fma.rn.f32 	%f781, %f678, %f685, %f701;
	fma.rn.f32 	%f782, %f678, %f686, %f702;
	fma.rn.f32 	%f783, %f678, %f687, %f703;
	fma.rn.f32 	%f784, %f678, %f688, %f704;
	fma.rn.f32 	%f785, %f678, %f689, %f705;
	fma.rn.f32 	%f786, %f678, %f690, %f706;
	fma.rn.f32 	%f787, %f678, %f691, %f707;
	fma.rn.f32 	%f788, %f678, %f692, %f708;
	fma.rn.f32 	%f789, %f679, %f685, %f709;
	fma.rn.f32 	%f790, %f679, %f686, %f710;
	fma.rn.f32 	%f791, %f679, %f687, %f711;
	fma.rn.f32 	%f792, %f679, %f688, %f712;
	fma.rn.f32 	%f793, %f679, %f689, %f713;
	fma.rn.f32 	%f794, %f679, %f690, %f714;
	fma.rn.f32 	%f795, %f679, %f691, %f715;
	fma.rn.f32 	%f796, %f679, %f692, %f716;
	fma.rn.f32 	%f797, %f680, %f685, %f717;
	fma.rn.f32 	%f798, %f680, %f686, %f718;
	fma.rn.f32 	%f799, %f680, %f687, %f719;
	fma.rn.f32 	%f800, %f680, %f688, %f720;
	fma.rn.f32 	%f801, %f680, %f689, %f721;
	fma.rn.f32 	%f802, %f680, %f690, %f722;
	fma.rn.f32 	%f803, %f680, %f691, %f723;
	fma.rn.f32 	%f804, %f680, %f692, %f724;
	fma.rn.f32 	%f805, %f681, %f685, %f725;
	fma.rn.f32 	%f806, %f681, %f686, %f726;
	fma.rn.f32 	%f807, %f681, %f687, %f727;
	fma.rn.f32 	%f808, %f681, %f688, %f728;
	fma.rn.f32 	%f809, %f681, %f689, %f729;
	fma.rn.f32 	%f810, %f681, %f690, %f730;
	fma.rn.f32 	%f811, %f681, %f691, %f731;
	fma.rn.f32 	%f812, %f681, %f692, %f732;
	fma.rn.f32 	%f813, %f682, %f685, %f733;
	fma.rn.f32 	%f814, %f682, %f686, %f734;
	fma.rn.f32 	%f815, %f682, %f687, %f735;
	fma.rn.f32 	%f816, %f682, %f688, %f736;
	fma.rn.f32 	%f817, %f682, %f689, %f737;
	fma.rn.f32 	%f818, %f682, %f690, %f738;
	fma.rn.f32 	%f819, %f682, %f691, %f739;
	fma.rn.f32 	%f820, %f682, %f692, %f740;
	fma.rn.f32 	%f821, %f683, %f685, %f741;
	fma.rn.f32 	%f822, %f683, %f686, %f742;
	fma.rn.f32 	%f823, %f683, %f687, %f743;
	fma.rn.f32 	%f824, %f683, %f688, %f744;
	fma.rn.f32 	%f825, %f683, %f689, %f745;
	fma.rn.f32 	%f826, %f683, %f690, %f746;
	fma.rn.f32 	%f827, %f683, %f691, %f747;
	fma.rn.f32 	%f828, %f683, %f692, %f748;
	fma.rn.f32 	%f829, %f684, %f685, %f749;
	fma.rn.f32 	%f830, %f684, %f686, %f750;
	fma.rn.f32 	%f831, %f684, %f687, %f751;
	fma.rn.f32 	%f832, %f684, %f688, %f752;
	fma.rn.f32 	%f833, %f684, %f689, %f753;
	fma.rn.f32 	%f834, %f684, %f690, %f754;
	fma.rn.f32 	%f835, %f684, %f691, %f755;
	fma.rn.f32 	%f836, %f684, %f692, %f756;
	shl.b32 	%r62, %r105, 12;
	add.s32 	%r63, %r33, %r62;
	shl.b32 	%r64, %r4, 9;
	add.s32 	%r65, %r63, %r64;
	add.s32 	%r67, %r65, %r35;
	st.shared.f32 	[%r67], %f269;
	st.shared.f32 	[%r67+512], %f270;
	st.shared.f32 	[%r67+1024], %f271;
	st.shared.f32 	[%r67+1536], %f272;
	add.s32 	%r68, %r38, %r62;
	add.s32 	%r70, %r68, %r37;
	shl.b32 	%r71, %r5, 2;
	add.s32 	%r72, %r70, %r71;
	st.shared.v4.f32 	[%r72], {%f273, %f274, %f275, %f276};
	bar.sync 	0;
	add.s32 	%r73, %r63, %r58;
	ld.shared.v4.f32 	{%f1804, %f1803, %f1802, %f1801}, [%r73];
	ld.shared.v4.f32 	{%f1800, %f1799, %f1798, %f1797}, [%r73+16];
	add.s32 	%r74, %r68, %r60;
	ld.shared.v4.f32 	{%f1812, %f1811, %f1810, %f1809}, [%r74];
	ld.shared.v4.f32 	{%f1808, %f1807, %f1806, %f1805}, [%r74+16];
	fma.rn.f32 	%f1796, %f757, %f765, %f773;
	fma.rn.f32 	%f1795, %f757, %f766, %f774;
	fma.rn.f32 	%f1794, %f757, %f767, %f775;
	fma.rn.f32 	%f1793, %f757, %f768, %f776;
	fma.rn.f32 	%f1792, %f757, %f769, %f777;
	fma.rn.f32 	%f1791, %f757, %f770, %f778;
	fma.rn.f32 	%f1790, %f757, %f771, %f779;
	fma.rn.f32 	%f1789, %f757, %f772, %f780;
	fma.rn.f32 	%f1788, %f758, %f765, %f781;
	fma.rn.f32 	%f1787, %f758, %f766, %f782;
	fma.rn.f32 	%f1786, %f758, %f767, %f783;
	fma.rn.f32 	%f1785, %f758, %f768, %f784;
	fma.rn.f32 	%f1784, %f758, %f769, %f785;
	fma.rn.f32 	%f1783, %f758, %f770, %f786;
	fma.rn.f32 	%f1782, %f758, %f771, %f787;
	fma.rn.f32 	%f1781, %f758, %f772, %f788;
	fma.rn.f32 	%f1780, %f759, %f765, %f789;
	fma.rn.f32 	%f1779, %f759, %f766, %f790;
	fma.rn.f32 	%f1778, %f759, %f767, %f791;
	fma.rn.f32 	%f1777, %f759, %f768, %f792;
	fma.rn.f32 	%f1776, %f759, %f769, %f793;
	fma.rn.f32 	%f1775, %f759, %f770, %f794;
	fma.rn.f32 	%f1774, %f759, %f771, %f795;
	fma.rn.f32 	%f1773, %f759, %f772, %f796;
	fma.rn.f32 	%f1772, %f760, %f765, %f797;
	fma.rn.f32 	%f1771, %f760, %f766, %f798;
	fma.rn.f32 	%f1770, %f760, %f767, %f799;
	fma.rn.f32 	%f1769, %f760, %f768, %f800;
	fma.rn.f32 	%f1768, %f760, %f769, %f801;
	fma.rn.f32 	%f1767, %f760, %f770, %f802;
	fma.rn.f32 	%f1766, %f760, %f771, %f803;
	fma.rn.f32 	%f1765, %f760, %f772, %f804;
	fma.rn.f32 	%f1764, %f761, %f765, %f805;
	fma.rn.f32 	%f1763, %f761, %f766, %f806;
	fma.rn.f32 	%f1762, %f761, %f767, %f807;
	fma.rn.f32 	%f1761, %f761, %f768, %f808;
	fma.rn.f32 	%f1760, %f761, %f769, %f809;
	fma.rn.f32 	%f1759, %f761, %f770, %f810;
	fma.rn.f32 	%f1758, %f761, %f771, %f811;
	fma.rn.f32 	%f1757, %f761, %f772, %f812;
	fma.rn.f32 	%f1756, %f762, %f765, %f813;
	fma.rn.f32 	%f1755, %f762, %f766, %f814;
	fma.rn.f32 	%f1754, %f762, %f767, %f815;
	fma.rn.f32 	%f1753, %f762, %f768, %f816;
	fma.rn.f32 	%f1752, %f762, %f769, %f817;
	fma.rn.f32 	%f1751, %f762, %f770, %f818;
	fma.rn.f32 	%f1750, %f762, %f771, %f819;
	fma.rn.f32 	%f1749, %f762, %f772, %f820;
	fma.rn.f32 	%f1748, %f763, %f765, %f821;
	fma.rn.f32 	%f1747, %f763, %f766, %f822;
	fma.rn.f32 	%f1746, %f763, %f767, %f823;
	fma.rn.f32 	%f1745, %f763, %f768, %f824;
	fma.rn.f32 	%f1744, %f763, %f769, %f825;
	fma.rn.f32 	%f1743, %f763, %f770, %f826;
	fma.rn.f32 	%f1742, %f763, %f771, %f827;
	fma.rn.f32 	%f1741, %f763, %f772, %f828;
	fma.rn.f32 	%f1740, %f764, %f765, %f829;
	fma.rn.f32 	%f1739, %f764, %f766, %f830;
	fma.rn.f32 	%f1738, %f764, %f767, %f831;
	fma.rn.f32 	%f1737, %f764, %f768, %f832;
	fma.rn.f32 	%f1736, %f764, %f769, %f833;
	fma.rn.f32 	%f1735, %f764, %f770, %f834;
	fma.rn.f32 	%f1734, %f764, %f771, %f835;
	fma.rn.f32 	%f1733, %f764, %f772, %f836;
	xor.b32  	%r103, %r105, 1;
	add.s32 	%r102, %r102, %r10;
	add.s32 	%r19, %r101, 8;
	add.s32 	%r75, %r101, 16;
	setp.lt.u32 	%p2, %r75, %r22;
	mov.u32 	%r101, %r19;
	mov.u32 	%r104, %r105;
	@%p2 bra 	$L__BB0_2;
$L__BB0_3:
	cvt.u64.u32 	%rd18, %r1;
	cvta.to.global.u64 	%rd19, %rd3;
	shl.b32 	%r76, %r105, 12;
	add.s32 	%r78, %r33, %r76;
	add.s32 	%r80, %r38, %r76;
	shl.b32 	%r81, %r7, 2;
	add.s32 	%r82, %r78, %r81;
	ld.shared.v4.f32 	{%f837, %f838, %f839, %f840}, [%r82+512];
	ld.shared.v4.f32 	{%f841, %f842, %f843, %f844}, [%r82+528];
	shl.b32 	%r83, %r8, 2;
	add.s32 	%r84, %r80, %r83;
	ld.shared.v4.f32 	{%f845, %f846, %f847, %f848}, [%r84+512];
	ld.shared.v4.f32 	{%f849, %f850, %f851, %f852}, [%r84+528];
	fma.rn.f32 	%f853, %f1804, %f1812, %f1796;
	fma.rn.f32 	%f854, %f1804, %f1811, %f1795;
	fma.rn.f32 	%f855, %f1804, %f1810, %f1794;
	fma.rn.f32 	%f856, %f1804, %f1809, %f1793;
	fma.rn.f32 	%f857, %f1804, %f1808, %f1792;
	fma.rn.f32 	%f858, %f1804, %f1807, %f1791;
	fma.rn.f32 	%f859, %f1804, %f1806, %f1790;
	fma.rn.f32 	%f860, %f1804, %f1805, %f1789;
	fma.rn.f32 	%f861, %f1803, %f1812, %f1788;
	fma.rn.f32 	%f862, %f1803, %f1811, %f1787;
	fma.rn.f32 	%f863, %f1803, %f1810, %f1786;
	fma.rn.f32 	%f864, %f1803, %f1809, %f1785;
	fma.rn.f32 	%f865, %f1803, %f1808, %f1784;
	fma.rn.f32 	%f866, %f1803, %f1807, %f1783;
	fma.rn.f32 	%f867, %f1803, %f1806, %f1782;
	fma.rn.f32 	%f868, %f1803, %f1805, %f1781;
	fma.rn.f32 	%f869, %f1802, %f1812, %f1780;
	fma.rn.f32 	%f870, %f1802, %f1811, %f1779;
	fma.rn.f32 	%f871, %f1802, %f1810, %f1778;
	fma.rn.f32 	%f872, %f1802, %f1809, %f1777;
	fma.rn.f32 	%f873, %f1802, %f1808, %f1776;
	fma.rn.f32 	%f874, %f1802, %f1807, %f1775;
	fma.rn.f32 	%f875, %f1802, %f1806, %f1774;
	fma.rn.f32 	%f876, %f1802, %f1805, %f1773;
	fma.rn.f32 	%f877, %f1801, %f1812, %f1772;
	fma.rn.f32 	%f878, %f1801, %f1811, %f1771;
	fma.rn.f32 	%f879, %f1801, %f1810, %f1770;
	fma.rn.f32 	%f880, %f1801, %f1809, %f1769;
	fma.rn.f32 	%f881, %f1801, %f1808, %f1768;
	fma.rn.f32 	%f882, %f1801, %f1807, %f1767;
	fma.rn.f32 	%f883, %f1801, %f1806, %f1766;
	fma.rn.f32 	%f884, %f1801, %f1805, %f1765;
	fma.rn.f32 	%f885, %f1800, %f1812, %f1764;
	fma.rn.f32 	%f886, %f1800, %f1811, %f1763;
	fma.rn.f32 	%f887, %f1800, %f1810, %f1762;
	fma.rn.f32 	%f888, %f1800, %f1809, %f1761;
	fma.rn.f32 	%f889, %f1800, %f1808, %f1760;
	fma.rn.f32 	%f890, %f1800, %f1807, %f1759;
	fma.rn.f32 	%f891, %f1800, %f1806, %f1758;
	fma.rn.f32 	%f892, %f1800, %f1805, %f1757;
	fma.rn.f32 	%f893, %f1799, %f1812, %f1756;
	fma.rn.f32 	%f894, %f1799, %f1811, %f1755;
	fma.rn.f32 	%f895, %f1799, %f1810, %f1754;
	fma.rn.f32 	%f896, %f1799, %f1809, %f1753;
	fma.rn.f32 	%f897, %f1799, %f1808, %f1752;
	fma.rn.f32 	%f898, %f1799, %f1807, %f1751;
	fma.rn.f32 	%f899, %f1799, %f1806, %f1750;
	fma.rn.f32 	%f900, %f1799, %f1805, %f1749;
	fma.rn.f32 	%f901, %f1798, %f1812, %f1748;
	fma.rn.f32 	%f902, %f1798, %f1811, %f1747;
	fma.rn.f32 	%f903, %f1798, %f1810, %f1746;
	fma.rn.f32 	%f904, %f1798, %f1809, %f1745;
	fma.rn.f32 	%f905, %f1798, %f1808, %f1744;
	fma.rn.f32 	%f906, %f1798, %f1807, %f1743;
	fma.rn.f32 	%f907, %f1798, %f1806, %f1742;
	fma.rn.f32 	%f908, %f1798, %f1805, %f1741;
	fma.rn.f32 	%f909, %f1797, %f1812, %f1740;
	fma.rn.f32 	%f910, %f1797, %f1811, %f1739;
	fma.rn.f32 	%f911, %f1797, %f1810, %f1738;
	fma.rn.f32 	%f912, %f1797, %f1809, %f1737;
	fma.rn.f32 	%f913, %f1797, %f1808, %f1736;
	fma.rn.f32 	%f914, %f1797, %f1807, %f1735;
	fma.rn.f32 	%f915, %f1797, %f1806, %f1734;
	fma.rn.f32 	%f916, %f1797, %f1805, %f1733;
	ld.shared.v4.f32 	{%f917, %f918, %f919, %f920}, [%r82+1024];
	ld.shared.v4.f32 	{%f921, %f922, %f923, %f924}, [%r82+1040];
	ld.shared.v4.f32 	{%f925, %f926, %f927, %f928}, [%r84+1024];
	ld.shared.v4.f32 	{%f929, %f930, %f931, %f932}, [%r84+1040];
	fma.rn.f32 	%f933, %f837, %f845, %f853;
	fma.rn.f32 	%f934, %f837, %f846, %f854;
	fma.rn.f32 	%f935, %f837, %f847, %f855;
	fma.rn.f32 	%f936, %f837, %f848, %f856;
	fma.rn.f32 	%f937, %f837, %f849, %f857;
	fma.rn.f32 	%f938, %f837, %f850, %f858;
	fma.rn.f32 	%f939, %f837, %f851, %f859;
	fma.rn.f32 	%f940, %f837, %f852, %f860;
	fma.rn.f32 	%f941, %f838, %f845, %f861;
	fma.rn.f32 	%f942, %f838, %f846, %f862;
	fma.rn.f32 	%f943, %f838, %f847, %f863;
	fma.rn.f32 	%f944, %f838, %f848, %f864;
	fma.rn.f32 	%f945, %f838, %f849, %f865;
	fma.rn.f32 	%f946, %f838, %f850, %f866;
	fma.rn.f32 	%f947, %f838, %f851, %f867;
	fma.rn.f32 	%f948, %f838, %f852, %f868;
	fma.rn.f32 	%f949, %f839, %f845, %f869;
	fma.rn.f32 	%f950, %f839, %f846, %f870;
	fma.rn.f32 	%f951, %f839, %f847, %f871;
	fma.rn.f32 	%f952, %f839, %f848, %f872;
	fma.rn.f32 	%f953, %f839, %f849, %f873;
	fma.rn.f32 	%f954, %f839, %f850, %f874;
	fma.rn.f32 	%f955, %f839, %f851, %f875;
	fma.rn.f32 	%f956, %f839, %f852, %f876;
	fma.rn.f32 	%f957, %f840, %f845, %f877;
	fma.rn.f32 	%f958, %f840, %f846, %f878;
	fma.rn.f32 	%f959, %f840, %f847, %f879;
	fma.rn.f32 	%f960, %f840, %f848, %f880;
	fma.rn.f32 	%f961, %f840, %f849, %f881;
	fma.rn.f32 	%f962, %f840, %f850, %f882;
	fma.rn.f32 	%f963, %f840, %f851, %f883;
	fma.rn.f32 	%f964, %f840, %f852, %f884;
	fma.rn.f32 	%f965, %f841, %f845, %f885;
	fma.rn.f32 	%f966, %f841, %f846, %f886;
	fma.rn.f32 	%f967, %f841, %f847, %f887;
	fma.rn.f32 	%f968, %f841, %f848, %f888;
	fma.rn.f32 	%f969, %f841, %f849, %f889;
	fma.rn.f32 	%f970, %f841, %f850, %f890;
	fma.rn.f32 	%f971, %f841, %f851, %f891;
	fma.rn.f32 	%f972, %f841, %f852, %f892;
	fma.rn.f32 	%f973, %f842, %f845, %f893;
	fma.rn.f32 	%f974, %f842, %f846, %f894;
	fma.rn.f32 	%f975, %f842, %f847, %f895;
	fma.rn.f32 	%f976, %f842, %f848, %f896;
	fma.rn.f32 	%f977, %f842, %f849, %f897;
	fma.rn.f32 	%f978, %f842, %f850, %f898;
	fma.rn.f32 	%f979, %f842, %f851, %f899;
	fma.rn.f32 	%f980, %f842, %f852, %f900;
	fma.rn.f32 	%f981, %f843, %f845, %f901;
	fma.rn.f32 	%f982, %f843, %f846, %f902;
	fma.rn.f32 	%f983, %f843, %f847, %f903;
	fma.rn.f32 	%f984, %f843, %f848, %f904;
	fma.rn.f32 	%f985, %f843, %f849, %f905;
	fma.rn.f32 	%f986, %f843, %f850, %f906;
	fma.rn.f32 	%f987, %f843, %f851, %f907;
	fma.rn.f32 	%f988, %f843, %f852, %f908;
	fma.rn.f32 	%f989, %f844, %f845, %f909;
	fma.rn.f32 	%f990, %f844, %f846, %f910;
	fma.rn.f32 	%f991, %f844, %f847, %f911;
	fma.rn.f32 	%f992, %f844, %f848, %f912;
	fma.rn.f32 	%f993, %f844, %f849, %f913;
	fma.rn.f32 	%f994, %f844, %f850, %f914;
	fma.rn.f32 	%f995, %f844, %f851, %f915;
	fma.rn.f32 	%f996, %f844, %f852, %f916;
	ld.shared.v4.f32 	{%f997, %f998, %f999, %f1000}, [%r82+1536];
	ld.shared.v4.f32 	{%f1001, %f1002, %f1003, %f1004}, [%r82+1552];
	ld.shared.v4.f32 	{%f1005, %f1006, %f1007, %f1008}, [%r84+1536];
	ld.shared.v4.f32 	{%f1009, %f1010, %f1011, %f1012}, [%r84+1552];
	fma.rn.f32 	%f1013, %f917, %f925, %f933;
	fma.rn.f32 	%f1014, %f917, %f926, %f934;
	fma.rn.f32 	%f1015, %f917, %f927, %f935;
	fma.rn.f32 	%f1016, %f917, %f928, %f936;
	fma.rn.f32 	%f1017, %f917, %f929, %f937;
	fma.rn.f32 	%f1018, %f917, %f930, %f938;
	fma.rn.f32 	%f1019, %f917, %f931, %f939;
	fma.rn.f32 	%f1020, %f917, %f932, %f940;
	fma.rn.f32 	%f1021, %f918, %f925, %f941;
	fma.rn.f32 	%f1022, %f918, %f926, %f942;
	fma.rn.f32 	%f1023, %f918, %f927, %f943;
	fma.rn.f32 	%f1024, %f918, %f928, %f944;
	fma.rn.f32 	%f1025, %f918, %f929, %f945;
	fma.rn.f32 	%f1026, %f918, %f930, %f946;
	fma.rn.f32 	%f1027, %f918, %f931, %f947;
	fma.rn.f32 	%f1028, %f918, %f932, %f948;
	fma.rn.f32 	%f1029, %f919, %f925, %f949;
	fma.rn.f32 	%f1030, %f919, %f926, %f950;
	fma.rn.f32 	%f1031, %f919, %f927, %f951;
	fma.rn.f32 	%f1032, %f919, %f928, %f952;
	fma.rn.f32 	%f1033, %f919, %f929, %f953;
	fma.rn.f32 	%f1034, %f919, %f930, %f954;
	fma.rn.f32 	%f1035, %f919, %f931, %f955;
	fma.rn.f32 	%f1036, %f919, %f932, %f956;
	fma.rn.f32 	%f1037, %f920, %f925, %f957;
	fma.rn.f32 	%f1038, %f920, %f926, %f958;
	fma.rn.f32 	%f1039, %f920, %f927, %f959;
	fma.rn.f32 	%f1040, %f920, %f928, %f960;
	fma.rn.f32 	%f1041, %f920, %f929, %f961;
	fma.rn.f32 	%f1042, %f920, %f930, %f962;
	fma.rn.f32 	%f1043, %f920, %f931, %f963;
	fma.rn.f32 	%f1044, %f920, %f932, %f964;
	fma.rn.f32 	%f1045, %f921, %f925, %f965;
	fma.rn.f32 	%f1046, %f921, %f926, %f966;
	fma.rn.f32 	%f1047, %f921, %f927, %f967;
	fma.rn.f32 	%f1048, %f921, %f928, %f968;
	fma.rn.f32 	%f1049, %f921, %f929, %f969;
	fma.rn.f32 	%f1050, %f921, %f930, %f970;
	fma.rn.f32 	%f1051, %f921, %f931, %f971;
	fma.rn.f32 	%f1052, %f921, %f932, %f972;
	fma.rn.f32 	%f1053, %f922, %f925, %f973;
	fma.rn.f32 	%f1054, %f922, %f926, %f974;
	fma.rn.f32 	%f1055, %f922, %f927, %f975;
	fma.rn.f32 	%f1056, %f922, %f928, %f976;
	fma.rn.f32 	%f1057, %f922, %f929, %f977;
	fma.rn.f32 	%f1058, %f922, %f930, %f978;
	fma.rn.f32 	%f1059, %f922, %f931, %f979;
	fma.rn.f32 	%f1060, %f922, %f932, %f980;
	fma.rn.f32 	%f1061, %f923, %f925, %f981;
	fma.rn.f32 	%f1062, %f923, %f926, %f982;
	fma.rn.f32 	%f1063, %f923, %f927, %f983;
	fma.rn.f32 	%f1064, %f923, %f928, %f984;
	fma.rn.f32 	%f1065, %f923, %f929, %f985;
	fma.rn.f32 	%f1066, %f923, %f930, %f986;
	fma.rn.f32 	%f1067, %f923, %f931, %f987;
	fma.rn.f32 	%f1068, %f923, %f932, %f988;
	fma.rn.f32 	%f1069, %f924, %f925, %f989;
	fma.rn.f32 	%f1070, %f924, %f926, %f990;
	fma.rn.f32 	%f1071, %f924, %f927, %f991;
	fma.rn.f32 	%f1072, %f924, %f928, %f992;
	fma.rn.f32 	%f1073, %f924, %f929, %f993;
	fma.rn.f32 	%f1074, %f924, %f930, %f994;
	fma.rn.f32 	%f1075, %f924, %f931, %f995;
	fma.rn.f32 	%f1076, %f924, %f932, %f996;
	ld.shared.v4.f32 	{%f1077, %f1078, %f1079, %f1080}, [%r82+2048];
	ld.shared.v4.f32 	{%f1081, %f1082, %f1083, %f1084}, [%r82+2064];
	ld.shared.v4.f32 	{%f1085, %f1086, %f1087, %f1088}, [%r84+2048];
	ld.shared.v4.f32 	{%f1089, %f1090, %f1091, %f1092}, [%r84+2064];
	fma.rn.f32 	%f1093, %f997, %f1005, %f1013;
	fma.rn.f32 	%f1094, %f997, %f1006, %f1014;
	fma.rn.f32 	%f1095, %f997, %f1007, %f1015;
	fma.rn.f32 	%f1096, %f997, %f1008, %f1016;
	fma.rn.f32 	%f1097, %f997, %f1009, %f1017;
	fma.rn.f32 	%f1098, %f997, %f1010, %f1018;
	fma.rn.f32 	%f1099, %f997, %f1011, %f1019;
	fma.rn.f32 	%f1100, %f997, %f1012, %f1020;
	fma.rn.f32 	%f1101, %f998, %f1005, %f1021;
	fma.rn.f32 	%f1102, %f998, %f1006, %f1022;
	fma.rn.f32 	%f1103, %f998, %f1007, %f1023;
	fma.rn.f32 	%f1104, %f998, %f1008, %f1024;
	fma.rn.f32 	%f1105, %f998, %f1009, %f1025;
	fma.rn.f32 	%f1106, %f998, %f1010, %f1026;
	fma.rn.f32 	%f1107, %f998, %f1011, %f1027;
	fma.rn.f32 	%f1108, %f998, %f1012, %f1028;
	fma.rn.f32 	%f1109, %f999, %f1005, %f1029;
	fma.rn.f32 	%f1110, %f999, %f1006, %f1030;
	fma.rn.f32 	%f1111, %f999, %f1007, %f1031;
	fma.rn.f32 	%f1112, %f999, %f1008, %f1032;
	fma.rn.f32 	%f1113, %f999, %f1009, %f1033;
	fma.rn.f32 	%f1114, %f999, %f1010, %f1034;
	fma.rn.f32 	%f1115, %f999, %f1011, %f1035;
	fma.rn.f32 	%f1116, %f999, %f1012, %f1036;
	fma.rn.f32 	%f1117, %f1000, %f1005, %f1037;
	fma.rn.f32 	%f1118, %f1000, %f1006, %f1038;
	fma.rn.f32 	%f1119, %f1000, %f1007, %f1039;
	fma.rn.f32 	%f1120, %f1000, %f1008, %f1040;
	fma.rn.f32 	%f1121, %f1000, %f1009, %f1041;
	fma.rn.f32 	%f1122, %f1000, %f1010, %f1042;
	fma.rn.f32 	%f1123, %f1000, %f1011, %f1043;
	fma.rn.f32 	%f1124, %f1000, %f1012, %f1044;
	fma.rn.f32 	%f1125, %f1001, %f1005, %f1045;
	fma.rn.f32 	%f1126, %f1001, %f1006, %f1046;
	fma.rn.f32 	%f1127, %f1001, %f1007, %f1047;
	fma.rn.f32 	%f1128, %f1001, %f1008, %f1048;
	fma.rn.f32 	%f1129, %f1001, %f1009, %f1049;
	fma.rn.f32 	%f1130, %f1001, %f1010, %f1050;
	fma.rn.f32 	%f1131, %f1001, %f1011, %f1051;
	fma.rn.f32 	%f1132, %f1001, %f1012, %f1052;
	fma.rn.f32 	%f1133, %f1002, %f1005, %f1053;
	fma.rn.f32 	%f1134, %f1002, %f1006, %f1054;
	fma.rn.f32 	%f1135, %f1002, %f1007, %f1055;
	fma.rn.f32 	%f1136, %f1002, %f1008, %f1056;
	fma.rn.f32 	%f1137, %f1002, %f1009, %f1057;
	fma.rn.f32 	%f1138, %f1002, %f1010, %f1058;
	fma.rn.f32 	%f1139, %f1002, %f1011, %f1059;
	fma.rn.f32 	%f1140, %f1002, %f1012, %f1060;
	fma.rn.f32 	%f1141, %f1003, %f1005, %f1061;
	fma.rn.f32 	%f1142, %f1003, %f1006, %f1062;
	fma.rn.f32 	%f1143, %f1003, %f1007, %f1063;
	fma.rn.f32 	%f1144, %f1003, %f1008, %f1064;
	fma.rn.f32 	%f1145, %f1003, %f1009, %f1065;
	fma.rn.f32 	%f1146, %f1003, %f1010, %f1066;
	fma.rn.f32 	%f1147, %f1003, %f1011, %f1067;
	fma.rn.f32 	%f1148, %f1003, %f1012, %f1068;
	fma.rn.f32 	%f1149, %f1004, %f1005, %f1069;
	fma.rn.f32 	%f1150, %f1004, %f1006, %f1070;
	fma.rn.f32 	%f1151, %f1004, %f1007, %f1071;
	fma.rn.f32 	%f1152, %f1004, %f1008, %f1072;
	fma.rn.f32 	%f1153, %f1004, %f1009, %f1073;
	fma.rn.f32 	%f1154, %f1004, %f1010, %f1074;
	fma.rn.f32 	%f1155, %f1004, %f1011, %f1075;
	fma.rn.f32 	%f1156, %f1004, %f1012, %f1076;
	ld.shared.v4.f32 	{%f1157, %f1158, %f1159, %f1160}, [%r82+2560];
	ld.shared.v4.f32 	{%f1161, %f1162, %f1163, %f1164}, [%r82+2576];
	ld.shared.v4.f32 	{%f1165, %f1166, %f1167, %f1168}, [%r84+2560];
	ld.shared.v4.f32 	{%f1169, %f1170, %f1171, %f1172}, [%r84+2576];
	fma.rn.f32 	%f1173, %f1077, %f1085, %f1093;
	fma.rn.f32 	%f1174, %f1077, %f1086, %f1094;
	fma.rn.f32 	%f1175, %f1077, %f1087, %f1095;
	fma.rn.f32 	%f1176, %f1077, %f1088, %f1096;
	fma.rn.f32 	%f1177, %f1077, %f1089, %f1097;
	fma.rn.f32 	%f1178, %f1077, %f1090, %f1098;
	fma.rn.f32 	%f1179, %f1077, %f1091, %f1099;
	fma.rn.f32 	%f1180, %f1077, %f1092, %f1100;
	fma.rn.f32 	%f1181, %f1078, %f1085, %f1101;
	fma.rn.f32 	%f1182, %f1078, %f1086, %f1102;
	fma.rn.f32 	%f1183, %f1078, %f1087, %f1103;
	fma.rn.f32 	%f1184, %f1078, %f1088, %f1104;
	fma.rn.f32 	%f1185, %f1078, %f1089, %f1105;
	fma.rn.f32 	%f1186, %f1078, %f1090, %f1106;
	fma.rn.f32 	%f1187, %f1078, %f1091, %f1107;
	fma.rn.f32 	%f1188, %f1078, %f1092, %f1108;
	fma.rn.f32 	%f1189, %f1079, %f1085, %f1109;
	fma.rn.f32 	%f1190, %f1079, %f1086, %f1110;
	fma.rn.f32 	%f1191, %f1079, %f1087, %f1111;
	fma.rn.f32 	%f1192, %f1079, %f1088, %f1112;
	fma.rn.f32 	%f1193, %f1079, %f1089, %f1113;
	fma.rn.f32 	%f1194, %f1079, %f1090, %f1114;
	fma.rn.f32 	%f1195, %f1079, %f1091, %f1115;
	fma.rn.f32 	%f1196, %f1079, %f1092, %f1116;
	fma.rn.f32 	%f1197, %f1080, %f1085, %f1117;
	fma.rn.f32 	%f1198, %f1080, %f1086, %f1118;
	fma.rn.f32 	%f1199, %f1080, %f1087, %f1119;
	fma.rn.f32 	%f1200, %f1080, %f1088, %f1120;
	fma.rn.f32 	%f1201, %f1080, %f1089, %f1121;
	fma.rn.f32 	%f1202, %f1080, %f1090, %f1122;
	fma.rn.f32 	%f1203, %f1080, %f1091, %f1123;
	fma.rn.f32 	%f1204, %f1080, %f1092, %f1124;
	fma.rn.f32 	%f1205, %f1081, %f1085, %f1125;
	fma.rn.f32 	%f1206, %f1081, %f1086, %f1126;
	fma.rn.f32 	%f1207, %f1081, %f1087, %f1127;
	fma.rn.f32 	%f1208, %f1081, %f1088, %f1128;
	fma.rn.f32 	%f1209, %f1081, %f1089, %f1129;
	fma.rn.f32 	%f1210, %f1081, %f1090, %f1130;
	fma.rn.f32 	%f1211, %f1081, %f1091, %f1131;
	fma.rn.f32 	%f1212, %f1081, %f1092, %f1132;
	fma.rn.f32 	%f1213, %f1082, %f1085, %f1133;
	fma.rn.f32 	%f1214, %f1082, %f1086, %f1134;
	fma.rn.f32 	%f1215, %f1082, %f1087, %f1135;
	fma.rn.f32 	%f1216, %f1082, %f1088, %f1136;
	fma.rn.f32 	%f1217, %f1082, %f1089, %f1137;
	fma.rn.f32 	%f1218, %f1082, %f1090, %f1138;
	fma.rn.f32 	%f1219, %f1082, %f1091, %f1139;
	fma.rn.f32 	%f1220, %f1082, %f1092, %f1140;
	fma.rn.f32 	%f1221, %f1083, %f1085, %f1141;
	fma.rn.f32 	%f1222, %f1083, %f1086, %f1142;
	fma.rn.f32 	%f1223, %f1083, %f1087, %f1143;
	fma.rn.f32 	%f1224, %f1083, %f1088, %f1144;
	fma.rn.f32 	%f1225, %f1083, %f1089, %f1145;
	fma.rn.f32 	%f1226, %f1083, %f1090, %f1146;
	fma.rn.f32 	%f1227, %f1083, %f1091, %f1147;
	fma.rn.f32 	%f1228, %f1083, %f1092, %f1148;
	fma.rn.f32 	%f1229, %f1084, %f1085, %f1149;
	fma.rn.f32 	%f1230, %f1084, %f1086, %f1150;
	fma.rn.f32 	%f1231, %f1084, %f1087, %f1151;
	fma.rn.f32 	%f1232, %f1084, %f1088, %f1152;
	fma.rn.f32 	%f1233, %f1084, %f1089, %f1153;
	fma.rn.f32 	%f1234, %f1084, %f1090, %f1154;
	fma.rn.f32 	%f1235, %f1084, %f1091, %f1155;
	fma.rn.f32 	%f1236, %f1084, %f1092, %f1156;
	ld.shared.v4.f32 	{%f1237, %f1238, %f1239, %f1240}, [%r82+3072];
	ld.shared.v4.f32 	{%f1241, %f1242, %f1243, %f1244}, [%r82+3088];
	ld.shared.v4.f32 	{%f1245, %f1246, %f1247, %f1248}, [%r84+3072];
	ld.shared.v4.f32 	{%f1249, %f1250, %f1251, %f1252}, [%r84+3088];
	fma.rn.f32 	%f1253, %f1157, %f1165, %f1173;
	fma.rn.f32 	%f1254, %f1157, %f1166, %f1174;
	fma.rn.f32 	%f1255, %f1157, %f1167, %f1175;
	fma.rn.f32 	%f1256, %f1157, %f1168, %f1176;
	fma.rn.f32 	%f1257, %f1157, %f1169, %f1177;
	fma.rn.f32 	%f1258, %f1157, %f1170, %f1178;
	fma.rn.f32 	%f1259, %f1157, %f1171, %f1179;
	fma.rn.f32 	%f1260, %f1157, %f1172, %f1180;
	fma.rn.f32 	%f1261, %f1158, %f1165, %f1181;
	fma.rn.f32 	%f1262, %f1158, %f1166, %f1182;
	fma.rn.f32 	%f1263, %f1158, %f1167, %f1183;
	fma.rn.f32 	%f1264, %f1158, %f1168, %f1184;
	fma.rn.f32 	%f1265, %f1158, %f1169, %f1185;
	fma.rn.f32 	%f1266, %f1158, %f1170, %f1186;
	fma.rn.f32 	%f1267, %f1158, %f1171, %f1187;
	fma.rn.f32 	%f1268, %f1158, %f1172, %f1188;
	fma.rn.f32 	%f1269, %f1159, %f1165, %f1189;
	fma.rn.f32 	%f1270, %f1159, %f1166, %f1190;
	fma.rn.f32 	%f1271, %f1159, %f1167, %f1191;
	fma.rn.f32 	%f1272, %f1159, %f1168, %f1192;
	fma.rn.f32 	%f1273, %f1159, %f1169, %f1193;
	fma.rn.f32 	%f1274, %f1159, %f1170, %f1194;
	fma.rn.f32 	%f1275, %f1159, %f1171, %f1195;
	fma.rn.f32 	%f1276, %f1159, %f1172, %f1196;
	fma.rn.f32 	%f1277, %f1160, %f1165, %f1197;
	fma.rn.f32 	%f1278, %f1160, %f1166, %f1198;
	fma.rn.f32 	%f1279, %f1160, %f1167, %f1199;
	fma.rn.f32 	%f1280, %f1160, %f1168, %f1200;
	fma.rn.f32 	%f1281, %f1160, %f1169, %f1201;
	fma.rn.f32 	%f1282, %f1160, %f1170, %f1202;
	fma.rn.f32 	%f1283, %f1160, %f1171, %f1203;
	fma.rn.f32 	%f1284, %f1160, %f1172, %f1204;
	fma.rn.f32 	%f1285, %f1161, %f1165, %f1205;
	fma.rn.f32 	%f1286, %f1161, %f1166, %f1206;
	fma.rn.f32 	%f1287, %f1161, %f1167, %f1207;
	fma.rn.f32 	%f1288, %f1161, %f1168, %f1208;
	fma.rn.f32 	%f1289, %f1161, %f1169, %f1209;
	fma.rn.f32 	%f1290, %f1161, %f1170, %f1210;
	fma.rn.f32 	%f1291, %f1161, %f1171, %f1211;
	fma.rn.f32 	%f1292, %f1161, %f1172, %f1212;
	fma.rn.f32 	%f1293, %f1162, %f1165, %f1213;
	fma.rn.f32 	%f1294, %f1162, %f1166, %f1214;
	fma.rn.f32 	%f1295, %f1162, %f1167, %f1215;
	fma.rn.f32 	%f1296, %f1162, %f1168, %f1216;
	fma.rn.f32 	%f1297, %f1162, %f1169, %f1217;
	fma.rn.f32 	%f1298, %f1162, %f1170, %f1218;
	fma.rn.f32 	%f1299, %f1162, %f1171, %f1219;
	fma.rn.f32 	%f1300, %f1162, %f1172, %f1220;
	fma.rn.f32 	%f1301, %f1163, %f1165, %f1221;
	fma.rn.f32 	%f1302, %f1163, %f1166, %f1222;
	fma.rn.f32 	%f1303, %f1163, %f1167, %f1223;
	fma.rn.f32 	%f1304, %f1163, %f1168, %f1224;
	fma.rn.f32 	%f1305, %f1163, %f1169, %f1225;
	fma.rn.f32 	%f1306, %f1163, %f1170, %f1226;
	fma.rn.f32 	%f1307, %f1163, %f1171, %f1227;
	fma.rn.f32 	%f1308, %f1163, %f1172, %f1228;
	fma.rn.f32 	%f1309, %f1164, %f1165, %f1229;
	fma.rn.f32 	%f1310, %f1164, %f1166, %f1230;
	fma.rn.f32 	%f1311, %f1164, %f1167, %f1231;
	fma.rn.f32 	%f1312, %f1164, %f1168, %f1232;
	fma.rn.f32 	%f1313, %f1164, %f1169, %f1233;
	fma.rn.f32 	%f1314, %f1164, %f1170, %f1234;
	fma.rn.f32 	%f1315, %f1164, %f1171, %f1235;
	fma.rn.f32 	%f1316, %f1164, %f1172, %f1236;
	ld.shared.v4.f32 	{%f1317, %f1318, %f1319, %f1320}, [%r82+3584];
	ld.shared.v4.f32 	{%f1321, %f1322, %f1323, %f1324}, [%r82+3600];
	ld.shared.v4.f32 	{%f1325, %f1326, %f1327, %f1328}, [%r84+3584];
	ld.shared.v4.f32 	{%f1329, %f1330, %f1331, %f1332}, [%r84+3600];
	fma.rn.f32 	%f1333, %f1237, %f1245, %f1253;
	fma.rn.f32 	%f1334, %f1237, %f1246, %f1254;
	fma.rn.f32 	%f1335, %f1237, %f1247, %f1255;
	fma.rn.f32 	%f1336, %f1237, %f1248, %f1256;
	fma.rn.f32 	%f1337, %f1237, %f1249, %f1257;
	fma.rn.f32 	%f1338, %f1237, %f1250, %f1258;
	fma.rn.f32 	%f1339, %f1237, %f1251, %f1259;
	fma.rn.f32 	%f1340, %f1237, %f1252, %f1260;
	fma.rn.f32 	%f1341, %f1238, %f1245, %f1261;
	fma.rn.f32 	%f1342, %f1238, %f1246, %f1262;
	fma.rn.f32 	%f1343, %f1238, %f1247, %f1263;
	fma.rn.f32 	%f1344, %f1238, %f1248, %f1264;
	fma.rn.f32 	%f1345, %f1238, %f1249, %f1265;
	fma.rn.f32 	%f1346, %f1238, %f1250, %f1266;
	fma.rn.f32 	%f1347, %f1238, %f1251, %f1267;
	fma.rn.f32 	%f1348, %f1238, %f1252, %f1268;
	fma.rn.f32 	%f1349, %f1239, %f1245, %f1269;
	fma.rn.f32 	%f1350, %f1239, %f1246, %f1270;
	fma.rn.f32 	%f1351, %f1239, %f1247, %f1271;
	fma.rn.f32 	%f1352, %f1239, %f1248, %f1272;
	fma.rn.f32 	%f1353, %f1239, %f1249, %f1273;
	fma.rn.f32 	%f1354, %f1239, %f1250, %f1274;
	fma.rn.f32 	%f1355, %f1239, %f1251, %f1275;
	fma.rn.f32 	%f1356, %f1239, %f1252, %f1276;
	fma.rn.f32 	%f1357, %f1240, %f1245, %f1277;
	fma.rn.f32 	%f1358, %f1240, %f1246, %f1278;
	fma.rn.f32 	%f1359, %f1240, %f1247, %f1279;
	fma.rn.f32 	%f1360, %f1240, %f1248, %f1280;
	fma.rn.f32 	%f1361, %f1240, %f1249, %f1281;
	fma.rn.f32 	%f1362, %f1240, %f1250, %f1282;
	fma.rn.f32 	%f1363, %f1240, %f1251, %f1283;
	fma.rn.f32 	%f1364, %f1240, %f1252, %f1284;
	fma.rn.f32 	%f1365, %f1241, %f1245, %f1285;
	fma.rn.f32 	%f1366, %f1241, %f1246, %f1286;
	fma.rn.f32 	%f1367, %f1241, %f1247, %f1287;
	fma.rn.f32 	%f1368, %f1241, %f1248, %f1288;
	fma.rn.f32 	%f1369, %f1241, %f1249, %f1289;
	fma.rn.f32 	%f1370, %f1241, %f1250, %f1290;
	fma.rn.f32 	%f1371, %f1241, %f1251, %f1291;
	fma.rn.f32 	%f1372, %f1241, %f1252, %f1292;
	fma.rn.f32 	%f1373, %f1242, %f1245, %f1293;
	fma.rn.f32 	%f1374, %f1242, %f1246, %f1294;
	fma.rn.f32 	%f1375, %f1242, %f1247, %f1295;
	fma.rn.f32 	%f1376, %f1242, %f1248, %f1296;
	fma.rn.f32 	%f1377, %f1242, %f1249, %f1297;
	fma.rn.f32 	%f1378, %f1242, %f1250, %f1298;
	fma.rn.f32 	%f1379, %f1242, %f1251, %f1299;
	fma.rn.f32 	%f1380, %f1242, %f1252, %f1300;
	fma.rn.f32 	%f1381, %f1243, %f1245, %f1301;
	fma.rn.f32 	%f1382, %f1243, %f1246, %f1302;
	fma.rn.f32 	%f1383, %f1243, %f1247, %f1303;
	fma.rn.f32 	%f1384, %f1243, %f1248, %f1304;
	fma.rn.f32 	%f1385, %f1243, %f1249, %f1305;
	fma.rn.f32 	%f1386, %f1243, %f1250, %f1306;
	fma.rn.f32 	%f1387, %f1243, %f1251, %f1307;
	fma.rn.f32 	%f1388, %f1243, %f1252, %f1308;
	fma.rn.f32 	%f1389, %f1244, %f1245, %f1309;
	fma.rn.f32 	%f1390, %f1244, %f1246, %f1310;
	fma.rn.f32 	%f1391, %f1244, %f1247, %f1311;
	fma.rn.f32 	%f1392, %f1244, %f1248, %f1312;
	fma.rn.f32 	%f1393, %f1244, %f1249, %f1313;
	fma.rn.f32 	%f1394, %f1244, %f1250, %f1314;
	fma.rn.f32 	%f1395, %f1244, %f1251, %f1315;
	fma.rn.f32 	%f1396, %f1244, %f1252, %f1316;
	fma.rn.f32 	%f1397, %f1317, %f1325, %f1333;
	fma.rn.f32 	%f1398, %f1317, %f1326, %f1334;
	fma.rn.f32 	%f1399, %f1317, %f1327, %f1335;
	fma.rn.f32 	%f1400, %f1317, %f1328, %f1336;
	fma.rn.f32 	%f1401, %f1317, %f1329, %f1337;
	fma.rn.f32 	%f1402, %f1317, %f1330, %f1338;
	fma.rn.f32 	%f1403, %f1317, %f1331, %f1339;
	fma.rn.f32 	%f1404, %f1317, %f1332, %f1340;
	fma.rn.f32 	%f1405, %f1318, %f1325, %f1341;
	fma.rn.f32 	%f1406, %f1318, %f1326, %f1342;
	fma.rn.f32 	%f1407, %f1318, %f1327, %f1343;
	fma.rn.f32 	%f1408, %f1318, %f1328, %f1344;
	fma.rn.f32 	%f1409, %f1318, %f1329, %f1345;
	fma.rn.f32 	%f1410, %f1318, %f1330, %f1346;
	fma.rn.f32 	%f1411, %f1318, %f1331, %f1347;
	fma.rn.f32 	%f1412, %f1318, %f1332, %f1348;
	fma.rn.f32 	%f1413, %f1319, %f1325, %f1349;
	fma.rn.f32 	%f1414, %f1319, %f1326, %f1350;
	fma.rn.f32 	%f1415, %f1319, %f1327, %f1351;
	fma.rn.f32 	%f1416, %f1319, %f1328, %f1352;
	fma.rn.f32 	%f1417, %f1319, %f1329, %f1353;
	fma.rn.f32 	%f1418, %f1319, %f1330, %f1354;
	fma.rn.f32 	%f1419, %f1319, %f1331, %f1355;
	fma.rn.f32 	%f1420, %f1319, %f1332, %f1356;
	fma.rn.f32 	%f1421, %f1320, %f1325, %f1357;
	fma.rn.f32 	%f1422, %f1320, %f1326, %f1358;
	fma.rn.f32 	%f1423, %f1320, %f1327, %f1359;
	fma.rn.f32 	%f1424, %f1320, %f1328, %f1360;
	fma.rn.f32 	%f1425, %f1320, %f1329, %f1361;
	fma.rn.f32 	%f1426, %f1320, %f1330, %f1362;
	fma.rn.f32 	%f1427, %f1320, %f1331, %f1363;
	fma.rn.f32 	%f1428, %f1320, %f1332, %f1364;
	fma.rn.f32 	%f1429, %f1321, %f1325, %f1365;
	fma.rn.f32 	%f1430, %f1321, %f1326, %f1366;
	fma.rn.f32 	%f1431, %f1321, %f1327, %f1367;
	fma.rn.f32 	%f1432, %f1321, %f1328, %f1368;
	fma.rn.f32 	%f1433, %f1321, %f1329, %f1369;
	fma.rn.f32 	%f1434, %f1321, %f1330, %f1370;
	fma.rn.f32 	%f1435, %f1321, %f1331, %f1371;
	fma.rn.f32 	%f1436, %f1321, %f1332, %f1372;
	fma.rn.f32 	%f1437, %f1322, %f1325, %f1373;
	fma.rn.f32 	%f1438, %f1322, %f1326, %f1374;
	fma.rn.f32 	%f1439, %f1322, %f1327, %f1375;
	fma.rn.f32 	%f1440, %f1322, %f1328, %f1376;
	fma.rn.f32 	%f1441, %f1322, %f1329, %f1377;
	fma.rn.f32 	%f1442, %f1322, %f1330, %f1378;
	fma.rn.f32 	%f1443, %f1322, %f1331, %f1379;
	fma.rn.f32 	%f1444, %f1322, %f1332, %f1380;
	fma.rn.f32 	%f1445, %f1323, %f1325, %f1381;
	fma.rn.f32 	%f1446, %f1323, %f1326, %f1382;
	fma.rn.f32 	%f1447, %f1323, %f1327, %f1383;
	fma.rn.f32 	%f1448, %f1323, %f1328, %f1384;
	fma.rn.f32 	%f1449, %f1323, %f1329, %f1385;
	fma.rn.f32 	%f1450, %f1323, %f1330, %f1386;
	fma.rn.f32 	%f1451, %f1323, %f1331, %f1387;
	fma.rn.f32 	%f1452, %f1323, %f1332, %f1388;
	fma.rn.f32 	%f1453, %f1324, %f1325, %f1389;
	fma.rn.f32 	%f1454, %f1324, %f1326, %f1390;
	fma.rn.f32 	%f1455, %f1324, %f1327, %f1391;
	fma.rn.f32 	%f1456, %f1324, %f1328, %f1392;
	fma.rn.f32 	%f1457, %f1324, %f1329, %f1393;
	fma.rn.f32 	%f1458, %f1324, %f1330, %f1394;
	fma.rn.f32 	%f1459, %f1324, %f1331, %f1395;
	fma.rn.f32 	%f1460, %f1324, %f1332, %f1396;
	mad.lo.s32 	%r85, %r7, %r21, %r8;
	cvt.u64.u32 	%rd20, %r85;
	add.s64 	%rd21, %rd20, %rd18;
	shl.b64 	%rd22, %rd21, 2;
	add.s64 	%rd23, %rd19, %rd22;
	ld.global.v4.f32 	{%f1461, %f1462, %f1463, %f1464}, [%rd23];
	mul.f32 	%f1465, %f257, %f1397;
	fma.rn.f32 	%f1466, %f258, %f1461, %f1465;
	mul.f32 	%f1467, %f257, %f1398;
	fma.rn.f32 	%f1468, %f258, %f1462, %f1467;
	mul.f32 	%f1469, %f257, %f1399;
	fma.rn.f32 	%f1470, %f258, %f1463, %f1469;
	mul.f32 	%f1471, %f257, %f1400;
	fma.rn.f32 	%f1472, %f258, %f1464, %f1471;
	st.global.v4.f32 	[%rd23], {%f1466, %f1468, %f1470, %f1472};
	ld.global.v4.f32 	{%f1473, %f1474, %f1475, %f1476}, [%rd23+16];
	mul.f32 	%f1477, %f257, %f1401;
	fma.rn.f32 	%f1478, %f258, %f1473, %f1477;
	mul.f32 	%f1479, %f257, %f1402;
	fma.rn.f32 	%f1480, %f258, %f1474, %f1479;
	mul.f32 	%f1481, %f257, %f1403;
	fma.rn.f32 	%f1482, %f258, %f1475, %f1481;
	mul.f32 	%f1483, %f257, %f1404;
	fma.rn.f32 	%f1484, %f258, %f1476, %f1483;
	st.global.v4.f32 	[%rd23+16], {%f1478, %f1480, %f1482, %f1484};
	add.s32 	%r86, %r85, %r21;
	cvt.u64.u32 	%rd24, %r86;
	add.s64 	%rd25, %rd24, %rd18;
	shl.b64 	%rd26, %rd25, 2;
	add.s64 	%rd27, %rd19, %rd26;
	ld.global.v4.f32 	{%f1485, %f1486, %f1487, %f1488}, [%rd27];
	mul.f32 	%f1489, %f257, %f1405;
	fma.rn.f32 	%f1490, %f258, %f1485, %f1489;
	mul.f32 	%f1491, %f257, %f1406;
	fma.rn.f32 	%f1492, %f258, %f1486, %f1491;
	mul.f32 	%f1493, %f257, %f1407;
	fma.rn.f32 	%f1494, %f258, %f1487, %f1493;
	mul.f32 	%f1495, %f257, %f1408;
	fma.rn.f32 	%f1496, %f258, %f1488, %f1495;
	st.global.v4.f32 	[%rd27], {%f1490, %f1492, %f1494, %f1496};
	add.s32 	%r87, %r86, 4;
	cvt.u64.u32 	%rd28, %r87;
	add.s64 	%rd29, %rd28, %rd18;
	shl.b64 	%rd30, %rd29, 2;
	add.s64 	%rd31, %rd19, %rd30;
	ld.global.v4.f32 	{%f1497, %f1498, %f1499, %f1500}, [%rd31];
	mul.f32 	%f1501, %f257, %f1409;
	fma.rn.f32 	%f1502, %f258, %f1497, %f1501;
	mul.f32 	%f1503, %f257, %f1410;
	fma.rn.f32 	%f1504, %f258, %f1498, %f1503;
	mul.f32 	%f1505, %f257, %f1411;
	fma.rn.f32 	%f1506, %f258, %f1499, %f1505;
	mul.f32 	%f1507, %f257, %f1412;
	fma.rn.f32 	%f1508, %f258, %f1500, %f1507;
	st.global.v4.f32 	[%rd31], {%f1502, %f1504, %f1506, %f1508};
	add.s32 	%r88, %r86, %r21;
	cvt.u64.u32 	%rd32, %r88;
	add.s64 	%rd33, %rd32, %rd18;
	shl.b64 	%rd34, %rd33, 2;
	add.s64 	%rd35, %rd19, %rd34;
	ld.global.v4.f32 	{%f1509, %f1510, %f1511, %f1512}, [%rd35];
	mul.f32 	%f1513, %f257, %f1413;
	fma.rn.f32 	%f1514, %f258, %f1509, %f1513;
	mul.f32 	%f1515, %f257, %f1414;
	fma.rn.f32 	%f1516, %f258, %f1510, %f1515;
	mul.f32 	%f1517, %f257, %f1415;
	fma.rn.f32 	%f1518, %f258, %f1511, %f1517;
	mul.f32 	%f1519, %f257, %f1416;
	fma.rn.f32 	%f1520, %f258, %f1512, %f1519;
	st.global.v4.f32 	[%rd35], {%f1514, %f1516, %f1518, %f1520};
	add.s32 	%r89, %r87, %r21;
	cvt.u64.u32 	%rd36, %r89;
	add.s64 	%rd37, %rd36, %rd18;
	shl.b64 	%rd38, %rd37, 2;
	add.s64 	%rd39, %rd19, %rd38;
	ld.global.v4.f32 	{%f1521, %f1522, %f1523, %f1524}, [%rd39];
	mul.f32 	%f1525, %f257, %f1417;
	fma.rn.f32 	%f1526, %f258, %f1521, %f1525;
	mul.f32 	%f1527, %f257, %f1418;
	fma.rn.f32 	%f1528, %f258, %f1522, %f1527;
	mul.f32 	%f1529, %f257, %f1419;
	fma.rn.f32 	%f1530, %f258, %f1523, %f1529;
	mul.f32 	%f1531, %f257, %f1420;
	fma.rn.f32 	%f1532, %f258, %f1524, %f1531;
	st.global.v4.f32 	[%rd39], {%f1526, %f1528, %f1530, %f1532};
	add.s32 	%r90, %r88, %r21;
	cvt.u64.u32 	%rd40, %r90;
	add.s64 	%rd41, %rd40, %rd18;
	shl.b64 	%rd42, %rd41, 2;
	add.s64 	%rd43, %rd19, %rd42;
	ld.global.v4.f32 	{%f1533, %f1534, %f1535, %f1536}, [%rd43];
	mul.f32 	%f1537, %f257, %f1421;
	fma.rn.f32 	%f1538, %f258, %f1533, %f1537;
	mul.f32 	%f1539, %f257, %f1422;
	fma.rn.f32 	%f1540, %f258, %f1534, %f1539;
	mul.f32 	%f1541, %f257, %f1423;
	fma.rn.f32 	%f1542, %f258, %f1535, %f1541;
	mul.f32 	%f1543, %f257, %f1424;
	fma.rn.f32 	%f1544, %f258, %f1536, %f1543;
	st.global.v4.f32 	[%rd43], {%f1538, %f1540, %f1542, %f1544};
	add.s32 	%r91, %r89, %r21;
	cvt.u64.u32 	%rd44, %r91;
	add.s64 	%rd45, %rd44, %rd18;
	shl.b64 	%rd46, %rd45, 2;
	add.s64 	%rd47, %rd19, %rd46;
	ld.global.v4.f32 	{%f1545, %f1546, %f1547, %f1548}, [%rd47];
	mul.f32 	%f1549, %f257, %f1425;
	fma.rn.f32 	%f1550, %f258, %f1545, %f1549;
	mul.f32 	%f1551, %f257, %f1426;
	fma.rn.f32 	%f1552, %f258, %f1546, %f1551;
	mul.f32 	%f1553, %f257, %f1427;
	fma.rn.f32 	%f1554, %f258, %f1547, %f1553;
	mul.f32 	%f1555, %f257, %f1428;
	fma.rn.f32 	%f1556, %f258, %f1548, %f1555;
	st.global.v4.f32 	[%rd47], {%f1550, %f1552, %f1554, %f1556};
	add.s32 	%r92, %r90, %r21;
	cvt.u64.u32 	%rd48, %r92;
	add.s64 	%rd49, %rd48, %rd18;
	shl.b64 	%rd50, %rd49, 2;
	add.s64 	%rd51, %rd19, %rd50;
	ld.global.v4.f32 	{%f1557, %f1558, %f1559, %f1560}, [%rd51];
	mul.f32 	%f1561, %f257, %f1429;
	fma.rn.f32 	%f1562, %f258, %f1557, %f1561;
	mul.f32 	%f1563, %f257, %f1430;
	fma.rn.f32 	%f1564, %f258, %f1558, %f1563;
	mul.f32 	%f1565, %f257, %f1431;
	fma.rn.f32 	%f1566, %f258, %f1559, %f1565;
	mul.f32 	%f1567, %f257, %f1432;
	fma.rn.f32 	%f1568, %f258, %f1560, %f1567;
	st.global.v4.f32 	[%rd51], {%f1562, %f1564, %f1566, %f1568};
	add.s32 	%r93, %r91, %r21;
	cvt.u64.u32 	%rd52, %r93;
	add.s64 	%rd53, %rd52, %rd18;
	shl.b64 	%rd54, %rd53, 2;
	add.s64 	%rd55, %rd19, %rd54;
	ld.global.v4.f32 	{%f1569, %f1570, %f1571, %f1572}, [%rd55];
	mul.f32 	%f1573, %f257, %f1433;
	fma.rn.f32 	%f1574, %f258, %f1569, %f1573;
	mul.f32 	%f1575, %f257, %f1434;
	fma.rn.f32 	%f1576, %f258, %f1570, %f1575;
	mul.f32 	%f1577, %f257, %f1435;
	fma.rn.f32 	%f1578, %f258, %f1571, %f1577;
	mul.f32 	%f1579, %f257, %f1436;
	fma.rn.f32 	%f1580, %f258, %f1572, %f1579;
	st.global.v4.f32 	[%rd55], {%f1574, %f1576, %f1578, %f1580};
	add.s32 	%r94, %r92, %r21;
	cvt.u64.u32 	%rd56, %r94;
	add.s64 	%rd57, %rd56, %rd18;
	shl.b64 	%rd58, %rd57, 2;
	add.s64 	%rd59, %rd19, %rd58;
	ld.global.v4.f32 	{%f1581, %f1582, %f1583, %f1584}, [%rd59];
	mul.f32 	%f1585, %f257, %f1437;
	fma.rn.f32 	%f1586, %f258, %f1581, %f1585;
	mul.f32 	%f1587, %f257, %f1438;
	fma.rn.f32 	%f1588, %f258, %f1582, %f1587;
	mul.f32 	%f1589, %f257, %f1439;
	fma.rn.f32 	%f1590, %f258, %f1583, %f1589;
	mul.f32 	%f1591, %f257, %f1440;
	fma.rn.f32 	%f1592, %f258, %f1584, %f1591;
	st.global.v4.f32 	[%rd59], {%f1586, %f1588, %f1590, %f1592};
	add.s32 	%r95, %r93, %r21;
	cvt.u64.u32 	%rd60, %r95;
	add.s64 	%rd61, %rd60, %rd18;
	shl.b64 	%rd62, %rd61, 2;
	add.s64 	%rd63, %rd19, %rd62;
	ld.global.v4.f32 	{%f1593, %f1594, %f1595, %f1596}, [%rd63];
	mul.f32 	%f1597, %f257, %f1441;
	fma.rn.f32 	%f1598, %f258, %f1593, %f1597;
	mul.f32 	%f1599, %f257, %f1442;
	fma.rn.f32 	%f1600, %f258, %f1594, %f1599;
	mul.f32 	%f1601, %f257, %f1443;
	fma.rn.f32 	%f1602, %f258, %f1595, %f1601;
	mul.f32 	%f1603, %f257, %f1444;
	fma.rn.f32 	%f1604, %f258, %f1596, %f1603;
	st.global.v4.f32 	[%rd63], {%f1598, %f1600, %f1602, %f1604};
	add.s32 	%r96, %r94, %r21;
	cvt.u64.u32 	%rd64, %r96;
	add.s64 	%rd65, %rd64, %rd18;
	shl.b64 	%rd66, %rd65, 2;
	add.s64 	%rd67, %rd19, %rd66;
	ld.global.v4.f32 	{%f1605, %f1606, %f1607, %f1608}, [%rd67];
	mul.f32 	%f1609, %f257, %f1445;
	fma.rn.f32 	%f1610, %f258, %f1605, %f1609;
	mul.f32 	%f1611, %f257, %f1446;
	fma.rn.f32 	%f1612, %f258, %f1606, %f1611;
	mul.f32 	%f1613, %f257, %f1447;
	fma.rn.f32 	%f1614, %f258, %f1607, %f1613;
	mul.f32 	%f1615, %f257, %f1448;
	fma.rn.f32 	%f1616, %f258, %f1608, %f1615;
	st.global.v4.f32 	[%rd67], {%f1610, %f1612, %f1614, %f1616};
	add.s32 	%r97, %r95, %r21;
	cvt.u64.u32 	%rd68, %r97;
	add.s64 	%rd69, %rd68, %rd18;
	shl.b64 	%rd70, %rd69, 2;
	add.s64 	%rd71, %rd19, %rd70;
	ld.global.v4.f32 	{%f1617, %f1618, %f1619, %f1620}, [%rd71];
	mul.f32 	%f1621, %f257, %f1449;
	fma.rn.f32 	%f1622, %f258, %f1617, %f1621;
	mul.f32 	%f1623, %f257, %f1450;
	fma.rn.f32 	%f1624, %f258, %f1618, %f1623;
	mul.f32 	%f1625, %f257, %f1451;
	fma.rn.f32 	%f1626, %f258, %f1619, %f1625;
	mul.f32 	%f1627, %f257, %f1452;
	fma.rn.f32 	%f1628, %f258, %f1620, %f1627;
	st.global.v4.f32 	[%rd71], {%f1622, %f1624, %f1626, %f1628};
	add.s32 	%r98, %r96, %r21;
	cvt.u64.u32 	%rd72, %r98;
	add.s64 	%rd73, %rd72, %rd18;
	shl.b64 	%rd74, %rd73, 2;
	add.s64 	%rd75, %rd19, %rd74;
	ld.global.v4.f32 	{%f1629, %f1630, %f1631, %f1632}, [%rd75];
	mul.f32 	%f1633, %f257, %f1453;
	fma.rn.f32 	%f1634, %f258, %f1629, %f1633;
	mul.f32 	%f1635, %f257, %f1454;
	fma.rn.f32 	%f1636, %f258, %f1630, %f1635;
	mul.f32 	%f1637, %f257, %f1455;
	fma.rn.f32 	%f1638, %f258, %f1631, %f1637;
	mul.f32 	%f1639, %f257, %f1456;
	fma.rn.f32 	%f1640, %f258, %f1632, %f1639;
	st.global.v4.f32 	[%rd75], {%f1634, %f1636, %f1638, %f1640};
	add.s32 	%r99, %r97, %r21;
	cvt.u64.u32 	%rd76, %r99;
	add.s64 	%rd77, %rd76, %rd18;
	shl.b64 	%rd78, %rd77, 2;
	add.s64 	%rd79, %rd19, %rd78;
	ld.global.v4.f32 	{%f1641, %f1642, %f1643, %f1644}, [%rd79];
	mul.f32 	%f1645, %f257, %f1457;
	fma.rn.f32 	%f1646, %f258, %f1641, %f1645;
	mul.f32 	%f1647, %f257, %f1458;
	fma.rn.f32 	%f1648, %f258, %f1642, %f1647;
	mul.f32 	%f1649, %f257, %f1459;
	fma.rn.f32 	%f1650, %f258, %f1643, %f1649;
	mul.f32 	%f1651, %f257, %f1460;
	fma.rn.f32 	%f1652, %f258, %f1644, %f1651;
	st.global.v4.f32 	[%rd79], {%f1646, %f1648, %f1650, %f1652};
	ret;

}
	// .globl	_Z31sgemmVectorize_double_bufferingILi64ELi64ELi8ELi8ELi8ELi8ELi8ELi64EEviiifPfS0_fS0_
.visible .entry _Z31sgemmVectorize_double_bufferingILi64ELi64ELi8ELi8ELi8ELi8ELi8ELi64EEviiifPfS0_fS0_(
	.param .u32 _Z31sgemmVectorize_double_bufferingILi64ELi64ELi8ELi8ELi8ELi8ELi8ELi64EEviiifPfS0_fS0__param_0,
	.param .u32 _Z31sgemmVectorize_double_bufferingILi64ELi64ELi8ELi8ELi8ELi8ELi8ELi64EEviiifPfS0_fS0__param_1,
	.param .u32 _Z31sgemmVectorize_double_bufferingILi64ELi64ELi8ELi8ELi8ELi8ELi8ELi64EEviiifPfS0_fS0__param_2,
	.param .f32 _Z31sgemmVectorize_double_bufferingILi64ELi64ELi8ELi8ELi8ELi8ELi8ELi64EEviiifPfS0_fS0__param_3,
	.param .u64 .ptr .align 1 _Z31sgemmVectorize_double_bufferingILi64ELi64ELi8ELi8ELi8ELi8ELi8ELi64EEviiifPfS0_fS0__param_4,
	.param .u64 .ptr .align 1 _Z31sgemmVectorize_double_bufferingILi64ELi64ELi8ELi8ELi8ELi8ELi8ELi64EEviiifPfS0_fS0__param_5,
	.param .f32 _Z31sgemmVectorize_double_bufferingILi64ELi64ELi8ELi8ELi8ELi8ELi8ELi64EEviiifPfS0_fS0__param_6,
	.param .u64 .ptr .align 1 _Z31sgemmVectorize_double_bufferingILi64ELi64ELi8ELi8ELi8ELi8ELi8ELi64EEviiifPfS0_fS0__param_7
)
.maxntid 64
.minnctapersm 1
{
	.reg .pred 	%p<3>;
	.reg .b32 	%r<119>;
	.reg .b32 	%f<1829>;
	.reg .b64 	%rd<88>;
	// demoted variable
	.shared .align 4 .b8 _ZZ31sgemmVectorize_double_bufferingILi64ELi64ELi8ELi8ELi8ELi8ELi8ELi64EEviiifPfS0_fS0_E2As[4096];
	// demoted variable
	.shared .align 4 .b8 _ZZ31sgemmVectorize_double_bufferingILi64ELi64ELi8ELi8ELi8ELi8ELi8ELi64EEviiifPfS0_fS0_E2Bs[4096];
	ld.param.u32 	%r28, [_Z31sgemmVectorize_double_bufferingILi64ELi64ELi8ELi8ELi8ELi8ELi8ELi64EEviiifPfS0_fS0__param_1];
	ld.param.u32 	%r29, [_Z31sgemmVectorize_double_bufferingILi64ELi64ELi8ELi8ELi8ELi8ELi8ELi64EEviiifPfS0_fS0__param_2];
	ld.param.f32 	%f257, [_Z31sgemmVectorize_double_bufferingILi64ELi64ELi8ELi8ELi8ELi8ELi8ELi64EEviiifPfS0_fS0__param_3];
	ld.param.u64 	%rd4, [_Z31sgemmVectorize_double_bufferingILi64ELi64ELi8ELi8ELi8ELi8ELi8ELi64EEviiifPfS0_fS0__param_4];
	ld.param.u64 	%rd5, [_Z31sgemmVectorize_double_bufferingILi64ELi64ELi8ELi8ELi8ELi8ELi8ELi64EEviiifPfS0_fS0__param_5];
	ld.param.f32 	%f258, [_Z31sgemmVectorize_double_bufferingILi64ELi64ELi8ELi8ELi8ELi8ELi8ELi64EEviiifPfS0_fS0__param_6];
	ld.param.u64 	%rd3, [_Z31sgemmVectorize_double_bufferingILi64ELi64ELi8ELi8ELi8ELi8ELi8ELi64EEviiifPfS0_fS0__param_7];
	cvta.to.global.u64 	%rd6, %rd4;
	cvta.to.global.u64 	%rd7, %rd5;
	mov.u32 	%r31, %ctaid.y;
	mov.u32 	%r32, %ctaid.x;
	mov.u32 	%r33, %tid.x;
	and.b32  	%r1, %r33, 56;
	shl.b32 	%r34, %r31, 6;
	mul.lo.s32 	%r35, %r29, %r34;
	mul.wide.u32 	%rd8, %r35, 4;
	add.s64 	%rd1, %rd6, %rd8;
	shl.b32 	%r36, %r32, 6;
	mul.wide.u32 	%rd9, %r36, 4;
	add.s64 	%rd2, %rd7, %rd9;
	mad.lo.s32 	%r2, %r28, %r34, %r36;
	shr.u32 	%r3, %r33, 1;
	shr.u32 	%r4, %r33, 4;
	shl.b32 	%r37, %r33, 2;
	and.b32  	%r5, %r37, 4;
	and.b32  	%r6, %r37, 60;
	shl.b32 	%r38, %r33, 10;
	and.b32  	%r39, %r38, 1024;
	mov.u32 	%r40, _ZZ31sgemmVectorize_double_bufferingILi64ELi64ELi8ELi8ELi8ELi8ELi8ELi64EEviiifPfS0_fS0_E2As;
	add.s32 	%r41, %r40, %r39;
	mad.lo.s32 	%r115, %r3, %r29, %r5;
	mul.wide.s32 	%rd10, %r115, 4;
	add.s64 	%rd11, %rd1, %rd10;
	ld.global.v4.f32 	{%f260, %f261, %f262, %f263}, [%rd11];
	shl.b32 	%r42, %r3, 2;
	add.s32 	%r43, %r41, %r42;
	st.shared.f32 	[%r43], %f260;
	st.shared.f32 	[%r43+256], %f261;
	st.shared.f32 	[%r43+512], %f262;
	st.shared.f32 	[%r43+768], %f263;
	shl.b32 	%r44, %r29, 5;
	add.s32 	%r45, %r115, %r44;
	mul.wide.s32 	%rd12, %r45, 4;
	add.s64 	%rd13, %rd1, %rd12;
	ld.global.v4.f32 	{%f264, %f265, %f266, %f267}, [%rd13];
	st.shared.f32 	[%r43+128], %f264;
	st.shared.f32 	[%r43+384], %f265;
	st.shared.f32 	[%r43+640], %f266;
	st.shared.f32 	[%r43+896], %f267;
	shl.b32 	%r46, %r33, 4;
	and.b32  	%r47, %r46, 240;
	mov.u32 	%r48, _ZZ31sgemmVectorize_double_bufferingILi64ELi64ELi8ELi8ELi8ELi8ELi8ELi64EEviiifPfS0_fS0_E2Bs;
	add.s32 	%r8, %r48, %r47;
	shl.b32 	%r49, %r4, 8;
	add.s32 	%r50, %r8, %r49;
	mad.lo.s32 	%r51, %r4, %r28, %r6;
	mul.wide.s32 	%rd14, %r51, 4;
	add.s64 	%rd15, %rd2, %rd14;
	ld.global.v4.f32 	{%f268, %f269, %f270, %f271}, [%rd15];
	st.shared.v4.f32 	[%r50], {%f268, %f269, %f270, %f271};
	shl.b32 	%r52, %r28, 2;
	add.s32 	%r53, %r51, %r52;
	mul.wide.s32 	%rd16, %r53, 4;
	add.s64 	%rd17, %rd2, %rd16;
	ld.global.v4.f32 	{%f272, %f273, %f274, %f275}, [%rd17];
	st.shared.v4.f32 	[%r50+1024], {%f272, %f273, %f274, %f275};
	bar.sync 	0;
	and.b32  	%r54, %r37, 224;
	add.s32 	%r55, %r40, %r54;
	ld.shared.v4.f32 	{%f1820, %f1819, %f1818, %f1817}, [%r55];
	ld.shared.v4.f32 	{%f1816, %f1815, %f1814, %f1813}, [%r55+16];
	shl.b32 	%r56, %r33, 3;
	and.b32  	%r9, %r56, 56;
	shl.b32 	%r57, %r33, 5;
	and.b32  	%r58, %r57, 224;
	add.s32 	%r59, %r48, %r58;
	ld.shared.v4.f32 	{%f1828, %f1827, %f1826, %f1825}, [%r59];
	ld.shared.v4.f32 	{%f1824, %f1823, %f1822, %f1821}, [%r59+16];
	setp.lt.u32 	%p1, %r29, 9;
	mov.b32 	%r118, 0;
	mov.f32 	%f1749, 0f00000000;
	mov.f32 	%f1750, %f1749;
	mov.f32 	%f1751, %f1749;
	mov.f32 	%f1752, %f1749;
	mov.f32 	%f1753, %f1749;
	mov.f32 	%f1754, %f1749;
	mov.f32 	%f1755, %f1749;
	mov.f32 	%f1756, %f1749;
	mov.f32 	%f1757, %f1749;
	mov.f32 	%f1758, %f1749;
	mov.f32 	%f1759, %f1749;
	mov.f32 	%f1760, %f1749;
	mov.f32 	%f1761, %f1749;
	mov.f32 	%f1762, %f1749;
	mov.f32 	%f1763, %f1749;
	mov.f32 	%f1764, %f1749;
	mov.f32 	%f1765, %f1749;
	mov.f32 	%f1766, %f1749;
	mov.f32 	%f1767, %f1749;
	mov.f32 	%f1768, %f1749;
	mov.f32 	%f1769, %f1749;
	mov.f32 	%f1770, %f1749;
	mov.f32 	%f1771, %f1749;
	mov.f32 	%f1772, %f1749;
	mov.f32 	%f1773, %f1749;
	mov.f32 	%f1774, %f1749;
	mov.f32 	%f1775, %f1749;
	mov.f32 	%f1776, %f1749;
	mov.f32 	%f1777, %f1749;
	mov.f32 	%f1778, %f1749;
	mov.f32 	%f1779, %f1749;
	mov.f32 	%f1780, %f1749;
	mov.f32 	%f1781, %f1749;
	mov.f32 	%f1782, %f1749;
	mov.f32 	%f1783, %f1749;
	mov.f32 	%f1784, %f1749;
	mov.f32 	%f1785, %f1749;
	mov.f32 	%f1786, %f1749;
	mov.f32 	%f1787, %f1749;
	mov.f32 	%f1788, %f1749;
	mov.f32 	%f1789, %f1749;
	mov.f32 	%f1790, %f1749;
	mov.f32 	%f1791, %f1749;
	mov.f32 	%f1792, %f1749;
	mov.f32 	%f1793, %f1749;
	mov.f32 	%f1794, %f1749;
	mov.f32 	%f1795, %f1749;
	mov.f32 	%f1796, %f1749;
	mov.f32 	%f1797, %f1749;
	mov.f32 	%f1798, %f1749;
	mov.f32 	%f1799, %f1749;
	mov.f32 	%f1800, %f1749;
	mov.f32 	%f1801, %f1749;
	mov.f32 	%f1802, %f1749;
	mov.f32 	%f1803, %f1749;
	mov.f32 	%f1804, %f1749;
	mov.f32 	%f1805, %f1749;
	mov.f32 	%f1806, %f1749;
	mov.f32 	%f1807, %f1749;
	mov.f32 	%f1808, %f1749;
	mov.f32 	%f1809, %f1749;
	mov.f32 	%f1810, %f1749;
	mov.f32 	%f1811, %f1749;
	mov.f32 	%f1812, %f1749;
	@%p1 bra 	$L__BB1_3;
	or.b32  	%r62, %r3, 32;
	mad.lo.s32 	%r114, %r29, %r62, %r5;
	or.b32  	%r63, %r4, 12;
	mad.lo.s32 	%r112, %r28, %r63, %r6;
	shl.b32 	%r12, %r28, 3;
	or.b32  	%r64, %r4, 8;
	mad.lo.s32 	%r111, %r28, %r64, %r6;
	mov.b32 	%r116, 1;
	mov.f32 	%f1749, 0f00000000;
	mov.b32 	%r113, 0;
	mov.u32 	%r117, %r113;
$L__BB1_2:
	mov.u32 	%r118, %r116;
	add.s32 	%r115, %r115, 8;
	mul.wide.u32 	%rd18, %r115, 4;
	add.s64 	%rd19, %rd1, %rd18;
	ld.global.v4.f32 	{%f277, %f278, %f279, %f280}, [%rd19];
	add.s32 	%r114, %r114, 8;
	mul.wide.u32 	%rd20, %r114, 4;
	add.s64 	%rd21, %rd1, %rd20;
	ld.global.v4.f32 	{%f281, %f282, %f283, %f284}, [%rd21];
	mul.wide.u32 	%rd22, %r111, 4;
	add.s64 	%rd23, %rd2, %rd22;
	ld.global.v4.f32 	{%f285, %f286, %f287, %f288}, [%rd23];
	mul.wide.u32 	%rd24, %r112, 4;
	add.s64 	%rd25, %rd2, %rd24;
	ld.global.v4.f32 	{%f289, %f290, %f291, %f292}, [%rd25];
	shl.b32 	%r65, %r117, 11;
	add.s32 	%r67, %r40, %r65;
	add.s32 	%r69, %r48, %r65;
	shl.b32 	%r70, %r1, 2;
	add.s32 	%r71, %r67, %r70;
	ld.shared.v4.f32 	{%f293, %f294, %f295, %f296}, [%r71+256];
	ld.shared.v4.f32 	{%f297, %f298, %f299, %f300}, [%r71+272];
	shl.b32 	%r72, %r9, 2;
	add.s32 	%r73, %r69, %r72;
	ld.shared.v4.f32 	{%f301, %f302, %f303, %f304}, [%r73+256];
	ld.shared.v4.f32 	{%f305, %f306, %f307, %f308}, [%r73+272];
	fma.rn.f32 	%f309, %f1820, %f1828, %f1812;
	fma.rn.f32 	%f310, %f1820, %f1827, %f1811;
	fma.rn.f32 	%f311, %f1820, %f1826, %f1810;
	fma.rn.f32 	%f312, %f1820, %f1825, %f1809;
	fma.rn.f32 	%f313, %f1820, %f1824, %f1808;
	fma.rn.f32 	%f314, %f1820, %f1823, %f1807;
	fma.rn.f32 	%f315, %f1820, %f1822, %f1806;
	fma.rn.f32 	%f316, %f1820, %f1821, %f1805;
	fma.rn.f32 	%f317, %f1819, %f1828, %f1804;
	fma.rn.f32 	%f318, %f1819, %f1827, %f1803;
	fma.rn.f32 	%f319, %f1819, %f1826, %f1802;
	fma.rn.f32 	%f320, %f1819, %f1825, %f1801;
	fma.rn.f32 	%f321, %f1819, %f1824, %f1800;
	fma.rn.f32 	%f322, %f1819, %f1823, %f1799;
	fma.rn.f32 	%f323, %f1819, %f1822, %f1798;
	fma.rn.f32 	%f324, %f1819, %f1821, %f1797;
	fma.rn.f32 	%f325, %f1818, %f1828, %f1796;
	fma.rn.f32 	%f326, %f1818, %f1827, %f1795;
	fma.rn.f32 	%f327, %f1818, %f1826, %f1794;
	fma.rn.f32 	%f328, %f1818, %f1825, %f1793;
	fma.rn.f32 	%f329, %f1818, %f1824, %f1792;
	fma.rn.f32 	%f330, %f1818, %f1823, %f1791;
	fma.rn.f32 	%f331, %f1818, %f1822, %f1790;
	fma.rn.f32 	%f332, %f1818, %f1821, %f1789;
	fma.rn.f32 	%f333, %f1817, %f1828, %f1788;
	fma.rn.f32 	%f334, %f1817, %f1827, %f1787;
	fma.rn.f32 	%f335, %f1817, %f1826, %f1786;
	fma.rn.f32 	%f336, %f1817, %f1825, %f1785;
	fma.rn.f32 	%f337, %f1817, %f1824, %f1784;
	fma.rn.f32 	%f338, %f1817, %f1823, %f1783;
	fma.rn.f32 	%f339, %f1817, %f1822, %f1782;
	fma.rn.f32 	%f340, %f1817, %f1821, %f1781;
	fma.rn.f32 	%f341, %f1816, %f1828, %f1780;
	fma.rn.f32 	%f342, %f1816, %f1827, %f1779;
	fma.rn.f32 	%f343, %f1816, %f1826, %f1778;
	fma.rn.f32 	%f344, %f1816, %f1825, %f1777;
	fma.rn.f32 	%f345, %f1816, %f1824, %f1776;
	fma.rn.f32 	%f346, %f1816, %f1823, %f1775;
	fma.rn.f32 	%f347, %f1816, %f1822, %f1774;
	fma.rn.f32 	%f348, %f1816, %f1821, %f1773;
	fma.rn.f32 	%f349, %f1815, %f1828, %f1772;
	fma.rn.f32 	%f350, %f1815, %f1827, %f1771;
	fma.rn.f32 	%f351, %f1815, %f1826, %f1770;
	fma.rn.f32 	%f352, %f1815, %f1825, %f1769;
	fma.rn.f32 	%f353, %f1815, %f1824, %f1768;
	fma.rn.f32 	%f354, %f1815, %f1823, %f1767;
	fma.rn.f32 	%f355, %f1815, %f1822, %f1766;
	fma.rn.f32 	%f356, %f1815, %f1821, %f1765;
	fma.rn.f32 	%f357, %f1814, %f1828, %f1764;
	fma.rn.f32 	%f358, %f1814, %f1827, %f1763;
	fma.rn.f32 	%f359, %f1814, %f1826, %f1762;
	fma.rn.f32 	%f360, %f1814, %f1825, %f1761;
	fma.rn.f32 	%f361, %f1814, %f1824, %f1760;
	fma.rn.f32 	%f362, %f1814, %f1823, %f1759;
	fma.rn.f32 	%f363, %f1814, %f1822, %f1758;
	fma.rn.f32 	%f364, %f1814, %f1821, %f1757;
	fma.rn.f32 	%f365, %f1813, %f1828, %f1756;
	fma.rn.f32 	%f366, %f1813, %f1827, %f1755;
	fma.rn.f32 	%f367, %f1813, %f1826, %f1754;
	fma.rn.f32 	%f368, %f1813, %f1825, %f1753;
	fma.rn.f32 	%f369, %f1813, %f1824, %f1752;
	fma.rn.f32 	%f370, %f1813, %f1823, %f1751;
	fma.rn.f32 	%f371, %f1813, %f1822, %f1750;
	fma.rn.f32 	%f372, %f1813, %f1821, %f1749;
	ld.shared.v4.f32 	{%f373, %f374, %f375, %f376}, [%r71+512];
	ld.shared.v4.f32 	{%f377, %f378, %f379, %f380}, [%r71+528];
	ld.shared.v4.f32 	{%f381, %f382, %f383, %f384}, [%r73+512];
	ld.shared.v4.f32 	{%f385, %f386, %f387, %f388}, [%r73+528];
	fma.rn.f32 	%f389, %f293, %f301, %f309;
	fma.rn.f32 	%f390, %f293, %f302, %f310;
	fma.rn.f32 	%f391, %f293, %f303, %f311;
	fma.rn.f32 	%f392, %f293, %f304, %f312;
	fma.rn.f32 	%f393, %f293, %f305, %f313;
	fma.rn.f32 	%f394, %f293, %f306, %f314;
	fma.rn.f32 	%f395, %f293, %f307, %f315;
	fma.rn.f32 	%f396, %f293, %f308, %f316;
	fma.rn.f32 	%f397, %f294, %f301, %f317;
	fma.rn.f32 	%f398, %f294, %f302, %f318;
	fma.rn.f32 	%f399, %f294, %f303, %f319;
	fma.rn.f32 	%f400, %f294, %f304, %f320;
	fma.rn.f32 	%f401, %f294, %f305, %f321;
	fma.rn.f32 	%f402, %f294, %f306, %f322;
	fma.rn.f32 	%f403, %f294, %f307, %f323;
	fma.rn.f32 	%f404, %f294, %f308, %f324;
	fma.rn.f32 	%f405, %f295, %f301, %f325;
	fma.rn.f32 	%f406, %f295, %f302, %f326;
	fma.rn.f32 	%f407, %f295, %f303, %f327;
	fma.rn.f32 	%f408, %f295, %f304, %f328;
	fma.rn.f32 	%f409, %f295, %f305, %f329;
	fma.rn.f32 	%f410, %f295, %f306, %f330;
	fma.rn.f32 	%f411, %f295, %f307, %f331;
	fma.rn.f32 	%f412, %f295, %f308, %f332;
	fma.rn.f32 	%f413, %f296, %f301, %f333;
	fma.rn.f32 	%f414, %f296, %f302, %f334;
	fma.rn.f32 	%f415, %f296, %f303, %f335;
	fma.rn.f32 	%f416, %f296, %f304, %f336;
	fma.rn.f32 	%f417, %f296, %f305, %f337;
	fma.rn.f32 	%f418, %f296, %f306, %f338;
	fma.rn.f32 	%f419, %f296, %f307, %f339;
	fma.rn.f32 	%f420, %f296, %f308, %f340;
	fma.rn.f32 	%f421, %f297, %f301, %f341;
	fma.rn.f32 	%f422, %f297, %f302, %f342;
	fma.rn.f32 	%f423, %f297, %f303, %f343;
	fma.rn.f32 	%f424, %f297, %f304, %f344;
	fma.rn.f32 	%f425, %f297, %f305, %f345;
	fma.rn.f32 	%f426, %f297, %f306, %f346;
	fma.rn.f32 	%f427, %f297, %f307, %f347;
	fma.rn.f32 	%f428, %f297, %f308, %f348;
	fma.rn.f32 	%f429, %f298, %f301, %f349;
	fma.rn.f32 	%f430, %f298, %f302, %f350;
	fma.rn.f32 	%f431, %f298, %f303, %f351;
	fma.rn.f32 	%f432, %f298, %f304, %f352;
	fma.rn.f32 	%f433, %f298, %f305, %f353;
	fma.rn.f32 	%f434, %f298, %f306, %f354;
	fma.rn.f32 	%f435, %f298, %f307, %f355;
	fma.rn.f32 	%f436, %f298, %f308, %f356;
	fma.rn.f32 	%f437, %f299, %f301, %f357;
	fma.rn.f32 	%f438, %f299, %f302, %f358;
	fma.rn.f32 	%f439, %f299, %f303, %f359;
	fma.rn.f32 	%f440, %f299, %f304, %f360;
	fma.rn.f32 	%f441, %f299, %f305, %f361;
	fma.rn.f32 	%f442, %f299, %f306, %f362;
	fma.rn.f32 	%f443, %f299, %f307, %f363;
	fma.rn.f32 	%f444, %f299, %f308, %f364;
	fma.rn.f32 	%f445, %f300, %f301, %f365;
	fma.rn.f32 	%f446, %f300, %f302, %f366;
	fma.rn.f32 	%f447, %f300, %f303, %f367;
	fma.rn.f32 	%f448, %f300, %f304, %f368;
	fma.rn.f32 	%f449, %f300, %f305, %f369;
	fma.rn.f32 	%f450, %f300, %f306, %f370;
	fma.rn.f32 	%f451, %f300, %f307, %f371;
	fma.rn.f32 	%f452, %f300, %f308, %f372;
	ld.shared.v4.f32 	{%f453, %f454, %f455, %f456}, [%r71+768];
	ld.shared.v4.f32 	{%f457, %f458, %f459, %f460}, [%r71+784];
	ld.shared.v4.f32 	{%f461, %f462, %f463, %f464}, [%r73+768];
	ld.shared.v4.f32 	{%f465, %f466, %f467, %f468}, [%r73+784];
	fma.rn.f32 	%f469, %f373, %f381, %f389;
	fma.rn.f32 	%f470, %f373, %f382, %f390;
	fma.rn.f32 	%f471, %f373, %f383, %f391;
	fma.rn.f32 	%f472, %f373, %f384, %f392;
	fma.rn.f32 	%f473, %f373, %f385, %f393;
	fma.rn.f32 	%f474, %f373, %f386, %f394;
	fma.rn.f32 	%f475, %f373, %f387, %f395;
	fma.rn.f32 	%f476, %f373, %f388, %f396;
	fma.rn.f32 	%f477, %f374, %f381, %f397;
	fma.rn.f32 	%f478, %f374, %f382, %f398;
	fma.rn.f32 	%f479, %f374, %f383, %f399;
	fma.rn.f32 	%f480, %f374, %f384, %f400;
	fma.rn.f32 	%f481, %f374, %f385, %f401;
	fma.rn.f32 	%f482, %f374, %f386, %f402;
	fma.rn.f32 	%f483, %f374, %f387, %f403;
	fma.rn.f32 	%f484, %f374, %f388, %f404;
	fma.rn.f32 	%f485, %f375, %f381, %f405;
	fma.rn.f32 	%f486, %f375, %f382, %f406;
	fma.rn.f32 	%f487, %f375, %f383, %f407;
	fma.rn.f32 	%f488, %f375, %f384, %f408;
	fma.rn.f32 	%f489, %f375, %f385, %f409;
	fma.rn.f32 	%f490, %f375, %f386, %f410;
	fma.rn.f32 	%f491, %f375, %f387, %f411;
	fma.rn.f32 	%f492, %f375, %f388, %f412;
	fma.rn.f32 	%f493, %f376, %f381, %f413;
	fma.rn.f32 	%f494, %f376, %f382, %f414;
	fma.rn.f32 	%f495, %f376, %f383, %f415;
	fma.rn.f32 	%f496, %f376, %f384, %f416;
	fma.rn.f32 	%f497, %f376, %f385, %f417;
	fma.rn.f32 	%f498, %f376, %f386, %f418;
	fma.rn.f32 	%f499, %f376, %f387, %f419;
	fma.rn.f32 	%f500, %f376, %f388, %f420;
	fma.rn.f32 	%f501, %f377, %f381, %f421;
	fma.rn.f32 	%f502, %f377, %f382, %f422;
	fma.rn.f32 	%f503, %f377, %f383, %f423;
	fma.rn.f32 	%f504, %f377, %f384, %f424;
	fma.rn.f32 	%f505, %f377, %f385, %f425;
	fma.rn.f32 	%f506, %f377, %f386, %f426;
	fma.rn.f32 	%f507, %f377, %f387, %f427;
	fma.rn.f32 	%f508, %f377, %f388, %f428;
	fma.rn.f32 	%f509, %f378, %f381, %f429;
	fma.rn.f32 	%f510, %f378, %f382, %f430;
	fma.rn.f32 	%f511, %f378, %f383, %f431;
	fma.rn.f32 	%f512, %f378, %f384, %f432;
	fma.rn.f32 	%f513, %f378, %f385, %f433;
	fma.rn.f32 	%f514, %f378, %f386, %f434;
	fma.rn.f32 	%f515, %f378, %f387, %f435;
	fma.rn.f32 	%f516, %f378, %f388, %f436;
	fma.rn.f32 	%f517, %f379, %f381, %f437;
	fma.rn.f32 	%f518, %f379, %f382, %f438;
	fma.rn.f32 	%f519, %f379, %f383, %f439;
	fma.rn.f32 	%f520, %f379, %f384, %f440;
	fma.rn.f32 	%f521, %f379, %f385, %f441;
	fma.rn.f32 	%f522, %f379, %f386, %f442;
	fma.rn.f32 	%f523, %f379, %f387, %f443;
	fma.rn.f32 	%f524, %f379, %f388, %f444;
	fma.rn.f32 	%f525, %f380, %f381, %f445;
	fma.rn.f32 	%f526, %f380, %f382, %f446;
	fma.rn.f32 	%f527, %f380, %f383, %f447;
	fma.rn.f32 	%f528, %f380, %f384, %f448;
	fma.rn.f32 	%f529, %f380, %f385, %f449;
	fma.rn.f32 	%f530, %f380, %f386, %f450;
	fma.rn.f32 	%f531, %f380, %f387, %f451;
	fma.rn.f32 	%f532, %f380, %f388, %f452;
	ld.shared.v4.f32 	{%f533, %f534, %f535, %f536}, [%r71+1024];
	ld.shared.v4.f32 	{%f537, %f538, %f539, %f540}, [%r71+1040];
	ld.shared.v4.f32 	{%f541, %f542, %f543, %f544}, [%r73+1024];
	ld.shared.v4.f32 	{%f545, %f546, %f547, %f548}, [%r73+1040];
	fma.rn.f32 	%f549, %f453, %f461, %f469;
	fma.rn.f32 	%f550, %f453, %f462, %f470;
	fma.rn.f32 	%f551, %f453, %f463, %f471;
	fma.rn.f32 	%f552, %f453, %f464, %f472;
	fma.rn.f32 	%f553, %f453, %f465, %f473;
	fma.rn.f32 	%f554, %f453, %f466, %f474;
	fma.rn.f32 	%f555, %f453, %f467, %f475;
	fma.rn.f32 	%f556, %f453, %f468, %f476;
	fma.rn.f32 	%f557, %f454, %f461, %f477;
	fma.rn.f32 	%f558, %f454, %f462, %f478;
	fma.rn.f32 	%f559, %f454, %f463, %f479;
	fma.rn.f32 	%f560, %f454, %f464, %f480;
	fma.rn.f32 	%f561, %f454, %f465, %f481;
	fma.rn.f32 	%f562, %f454, %f466, %f482;
	fma.rn.f32 	%f563, %f454, %f467, %f483;
	fma.rn.f32 	%f564, %f454, %f468, %f484;
	fma.rn.f32 	%f565, %f455, %f461, %f485;
	fma.rn.f32 	%f566, %f455, %f462, %f486;
	fma.rn.f32 	%f567, %f455, %f463, %f487;
	fma.rn.f32 	%f568, %f455, %f464, %f488;
	fma.rn.f32 	%f569, %f455, %f465, %f489;
	fma.rn.f32 	%f570, %f455, %f466, %f490;
	fma.rn.f32 	%f571, %f455, %f467, %f491;
	fma.rn.f32 	%f572, %f455, %f468, %f492;
	fma.rn.f32 	%f573, %f456, %f461, %f493;
	fma.rn.f32 	%f574, %f456, %f462, %f494;
	fma.rn.f32 	%f575, %f456, %f463, %f495;
	fma.rn.f32 	%f576, %f456, %f464, %f496;
	fma.rn.f32 	%f577, %f456, %f465, %f497;
	fma.rn.f32 	%f578, %f456, %f466, %f498;
	fma.rn.f32 	%f579, %f456, %f467, %f499;
	fma.rn.f32 	%f580, %f456, %f468, %f500;
	fma.rn.f32 	%f581, %f457, %f461, %f501;
	fma.rn.f32 	%f582, %f457, %f462, %f502;
	fma.rn.f32 	%f583, %f457, %f463, %f503;
	fma.rn.f32 	%f584, %f457, %f464, %f504;
	fma.rn.f32 	%f585, %f457, %f465, %f505;
	fma.rn.f32 	%f586, %f457, %f466, %f506;
	fma.rn.f32 	%f587, %f457, %f467, %f507;
	fma.rn.f32 	%f588, %f457, %f468, %f508;
	fma.rn.f32 	%f589, %f458, %f461, %f509;
	fma.rn.f32 	%f590, %f458, %f462, %f510;
	fma.rn.f32 	%f591, %f458, %f463, %f511;
	fma.rn.f32 	%f592, %f458, %f464, %f512;
	fma.rn.f32 	%f593, %f458, %f465, %f513;
	fma.rn.f32 	%f594, %f458, %f466, %f514;
	fma.rn.f32 	%f595, %f458, %f467, %f515;
	fma.rn.f32 	%f596, %f458, %f468, %f516;
	fma.rn.f32 	%f597, %f459, %f461, %f517;
	fma.rn.f32 	%f598, %f459, %f462, %f518;
	fma.rn.f32 	%f599, %f459, %f463, %f519;
	fma.rn.f32 	%f600, %f459, %f464, %f520;
	fma.rn.f32 	%f601, %f459, %f465, %f521;
	fma.rn.f32 	%f602, %f459, %f466, %f522;
	fma.rn.f32 	%f603, %f459, %f467, %f523;
	fma.rn.f32 	%f604, %f459, %f468, %f524;
	fma.rn.f32 	%f605, %f460, %f461, %f525;
	fma.rn.f32 	%f606, %f460, %f462, %f526;
	fma.rn.f32 	%f607, %f460, %f463, %f527;
	fma.rn.f32 	%f608, %f460, %f464, %f528;
	fma.rn.f32 	%f609, %f460, %f465, %f529;
	fma.rn.f32 	%f610, %f460, %f466, %f530;
	fma.rn.f32 	%f611, %f460, %f467, %f531;
	fma.rn.f32 	%f612, %f460, %f468, %f532;
	ld.shared.v4.f32 	{%f613, %f614, %f615, %f616}, [%r71+1280];
	ld.shared.v4.f32 	{%f617, %f618, %f619, %f620}, [%r71+1296];
	ld.shared.v4.f32 	{%f621, %f622, %f623, %f624}, [%r73+1280];
	ld.shared.v4.f32 	{%f625, %f626, %f627, %f628}, [%r73+1296];
	fma.rn.f32 	%f629, %f533, %f541, %f549;
	fma.rn.f32 	%f630, %f533, %f542, %f550;
	fma.rn.f32 	%f631, %f533, %f543, %f551;
	fma.rn.f32 	%f632, %f533, %f544, %f552;
	fma.rn.f32 	%f633, %f533, %f545, %f553;
	fma.rn.f32 	%f634, %f533, %f546, %f554;
	fma.rn.f32 	%f635, %f533, %f547, %f555;
	fma.rn.f32 	%f636, %f533, %f548, %f556;
	fma.rn.f32 	%f637, %f534, %f541, %f557;
	fma.rn.f32 	%f638, %f534, %f542, %f558;
	fma.rn.f32 	%f639, %f534, %f543, %f559;
	fma.rn.f32 	%f640, %f534, %f544, %f560;
	fma.rn.f32 	%f641, %f534, %f545, %f561;
	fma.rn.f32 	%f642, %f534, %f546, %f562;
	fma.rn.f32 	%f643, %f534, %f547, %f563;
	fma.rn.f32 	%f644, %f534, %f548, %f564;
	fma.rn.f32 	%f645, %f535, %f541, %f565;
	fma.rn.f32 	%f646, %f535, %f542, %f566;
	fma.rn.f32 	%f647, %f535, %f543, %f567;
	fma.rn.f32 	%f648, %f535, %f544, %f568;
	fma.rn.f32 	%f649, %f535, %f545, %f569;
	fma.rn.f32 	%f650, %f535, %f546, %f570;
	fma.rn.f32 	%f651, %f535, %f547, %f571;
	fma.rn.f32 	%f652, %f535, %f548, %f572;
	fma.rn.f32 	%f653, %f536, %f541, %f573;
	fma.rn.f32 	%f654, %f536, %f542, %f574;
	fma.rn.f32 	%f655, %f536, %f543, %f575;
	fma.rn.f32 	%f656, %f536, %f544, %f576;
	fma.rn.f32 	%f657, %f536, %f545, %f577;
	fma.rn.f32 	%f658, %f536, %f546, %f578;
	fma.rn.f32 	%f659, %f536, %f547, %f579;
	fma.rn.f32 	%f660, %f536, %f548, %f580;
	fma.rn.f32 	%f661, %f537, %f541, %f581;
	fma.rn.f32 	%f662, %f537, %f542, %f582;
	fma.rn.f32 	%f663, %f537, %f543, %f583;
	fma.rn.f32 	%f664, %f537, %f544, %f584;
	fma.rn.f32 	%f665, %f537, %f545, %f585;
	fma.rn.f32 	%f666, %f537, %f546, %f586;
	fma.rn.f32 	%f667, %f537, %f547, %f587;
	fma.rn.f32 	%f668, %f537, %f548, %f588;
	fma.rn.f32 	%f669, %f538, %f541, %f589;
	fma.rn.f32 	%f670, %f538, %f542, %f590;
	fma.rn.f32 	%f671, %f538, %f543, %f591;
	fma.rn.f32 	%f672, %f538, %f544, %f592;
	fma.rn.f32 	%f673, %f538, %f545, %f593;
	fma.rn.f32 	%f674, %f538, %f546, %f594;
	fma.rn.f32 	%f675, %f538, %f547, %f595;
	fma.rn.f32 	%f676, %f538, %f548, %f596;
	fma.rn.f32 	%f677, %f539, %f541, %f597;
	fma.rn.f32 	%f678, %f539, %f542, %f598;
	fma.rn.f32 	%f679, %f539, %f543, %f599;
	fma.rn.f32 	%f680, %f539, %f544, %f600;
	fma.rn.f32 	%f681, %f539, %f545, %f601;
	fma.rn.f32 	%f682, %f539, %f546, %f602;
	fma.rn.f32 	%f683, %f539, %f547, %f603;
	fma.rn.f32 	%f684, %f539, %f548, %f604;
	fma.rn.f32 	%f685, %f540, %f541, %f605;
	fma.rn.f32 	%f686, %f540, %f542, %f606;
	fma.rn.f32 	%f687, %f540, %f543, %f607;
	fma.rn.f32 	%f688, %f540, %f544, %f608;
	fma.rn.f32 	%f689, %f540, %f545, %f609;
	fma.rn.f32 	%f690, %f540, %f546, %f610;
	fma.rn.f32 	%f691, %f540, %f547, %f611;
	fma.rn.f32 	%f692, %f540, %f548, %f612;
	ld.shared.v4.f32 	{%f693, %f694, %f695, %f696}, [%r71+1536];
	ld.shared.v4.f32 	{%f697, %f698, %f699, %f700}, [%r71+1552];
	ld.shared.v4.f32 	{%f701, %f702, %f703, %f704}, [%r73+1536];
	ld.shared.v4.f32 	{%f705, %f706, %f707, %f708}, [%r73+1552];
	fma.rn.f32 	%f709, %f613, %f621, %f629;
	fma.rn.f32 	%f710, %f613, %f622, %f630;
	fma.rn.f32 	%f711, %f613, %f623, %f631;
	fma.rn.f32 	%f712, %f613, %f624, %f632;
	fma.rn.f32 	%f713, %f613, %f625, %f633;
	fma.rn.f32 	%f714, %f613, %f626, %f634;
	fma.rn.f32 	%f715, %f613, %f627, %f635;
	fma.rn.f32 	%f716, %f613, %f628, %f636;
	fma.rn.f32 	%f717, %f614, %f621, %f637;
	fma.rn.f32 	%f718, %f614, %f622, %f638;
	fma.rn.f32 	%f719, %f614, %f623, %f639;
	fma.rn.f32 	%f720, %f614, %f624, %f640;
	fma.rn.f32 	%f721, %f614, %f625, %f641;
	fma.rn.f32 	%f722, %f614, %f626, %f642;
	fma.rn.f32 	%f723, %f614, %f627, %f643;
	fma.rn.f32 	%f724, %f614, %f628, %f644;
	fma.rn.f32 	%f725, %f615, %f621, %f645;
	fma.rn.f32 	%f726, %f615, %f622, %f646;
	fma.rn.f32 	%f727, %f615, %f623, %f647;
	fma.rn.f32 	%f728, %f615, %f624, %f648;
	fma.rn.f32 	%f729, %f615, %f625, %f649;
	fma.rn.f32 	%f730, %f615, %f626, %f650;
	fma.rn.f32 	%f731, %f615, %f627, %f651;
	fma.rn.f32 	%f732, %f615, %f628, %f652;
	fma.rn.f32 	%f733, %f616, %f621, %f653;
	fma.rn.f32 	%f734, %f616, %f622, %f654;
	fma.rn.f32 	%f735, %f616, %f623, %f655;
	fma.rn.f32 	%f736, %f616, %f624, %f656;
	fma.rn.f32 	%f737, %f616, %f625, %f657;
	fma.rn.f32 	%f738, %f616, %f626, %f658;
	fma.rn.f32 	%f739, %f616, %f627, %f659;
	fma.rn.f32 	%f740, %f616, %f628, %f660;
	fma.rn.f32 	%f741, %f617, %f621, %f661;
	fma.rn.f32 	%f742, %f617, %f622, %f662;
	fma.rn.f32 	%f743, %f617, %f623, %f663;
	fma.rn.f32 	%f744, %f617, %f624, %f664;
	fma.rn.f32 	%f745, %f617, %f625, %f665;
	fma.rn.f32 	%f746, %f617, %f626, %f666;
	fma.rn.f32 	%f747, %f617, %f627, %f667;
	fma.rn.f32 	%f748, %f617, %f628, %f668;
	fma.rn.f32 	%f749, %f618, %f621, %f669;
	fma.rn.f32 	%f750, %f618, %f622, %f670;
	fma.rn.f32 	%f751, %f618, %f623, %f671;
	fma.rn.f32 	%f752, %f618, %f624, %f672;
	fma.rn.f32 	%f753, %f618, %f625, %f673;
	fma.rn.f32 	%f754, %f618, %f626, %f674;
	fma.rn.f32 	%f755, %f618, %f627, %f675;
	fma.rn.f32 	%f756, %f618, %f628, %f676;
	fma.rn.f32 	%f757, %f619, %f621, %f677;
	fma.rn.f32 	%f758, %f619, %f622, %f678;
	fma.rn.f32 	%f759, %f619, %f623, %f679;
	fma.rn.f32 	%f760, %f619, %f624, %f680;
	fma.rn.f32 	%f761, %f619, %f625, %f681;
	fma.rn.f32 	%f762, %f619, %f626, %f682;
	fma.rn.f32 	%f763, %f619, %f627, %f683;
	fma.rn.f32 	%f764, %f619, %f628, %f684;
	fma.rn.f32 	%f765, %f620, %f621, %f685;
	fma.rn.f32 	%f766, %f620, %f622, %f686;
	fma.rn.f32 	%f767, %f620, %f623, %f687;
	fma.rn.f32 	%f768, %f620, %f624, %f688;
	fma.rn.f32 	%f769, %f620, %f625, %f689;
	fma.rn.f32 	%f770, %f620, %f626, %f690;
	fma.rn.f32 	%f771, %f620, %f627, %f691;
	fma.rn.f32 	%f772, %f620, %f628, %f692;
	ld.shared.v4.f32 	{%f773, %f774, %f775, %f776}, [%r71+1792];
	ld.shared.v4.f32 	{%f777, %f778, %f779, %f780}, [%r71+1808];
	ld.shared.v4.f32 	{%f781, %f782, %f783, %f784}, [%r73+1792];
	ld.shared.v4.f32 	{%f785, %f786, %f787, %f788}, [%r73+1808];
	fma.rn.f32 	%f789, %f693, %f701, %f709;
	fma.rn.f32 	%f790, %f693, %f702, %f710;
	fma.rn.f32 	%f791, %f693, %f703, %f711;
	fma.rn.f32 	%f792, %f693, %f704, %f712;
	fma.rn.f32 	%f793, %f693, %f705, %f713;
	fma.rn.f32 	%f794, %f693, %f706, %f714;
	fma.rn.f32 	%f795, %f693, %f707, %f715;
	fma.rn.f32 	%f796, %f693, %f708, %f716;
	fma.rn.f32 	%f797, %f694, %f701, %f717;
	fma.rn.f32 	%f798, %f694, %f702, %f718;
	fma.rn.f32 	%f799, %f694, %f703, %f719;
	fma.rn.f32 	%f800, %f694, %f704, %f720;
	fma.rn.f32 	%f801, %f694, %f705, %f721;
	fma.rn.f32 	%f802, %f694, %f706, %f722;
	fma.rn.f32 	%f803, %f694, %f707, %f723;
	fma.rn.f32 	%f804, %f694, %f708, %f724;
	fma.rn.f32 	%f805, %f695, %f701, %f725;
	fma.rn.f32 	%f806, %f695, %f702, %f726;
	fma.rn.f32 	%f807, %f695, %f703, %f727;
	fma.rn.f32 	%f808, %f695, %f704, %f728;
	fma.rn.f32 	%f809, %f695, %f705, %f729;
	fma.rn.f32 	%f810, %f695, %f706, %f730;
	fma.rn.f32 	%f811, %f695, %f707, %f731;
	fma.rn.f32 	%f812, %f695, %f708, %f732;
	fma.rn.f32 	%f813, %f696, %f701, %f733;
	fma.rn.f32 	%f814, %f696, %f702, %f734;
	fma.rn.f32 	%f815, %f696, %f703, %f735;
	fma.rn.f32 	%f816, %f696, %f704, %f736;
	fma.rn.f32 	%f817, %f696, %f705, %f737;
	fma.rn.f32 	%f818, %f696, %f706, %f738;
	fma.rn.f32 	%f819, %f696, %f707, %f739;
	fma.rn.f32 	%f820, %f696, %f708, %f740;
	fma.rn.f32 	%f821, %f697, %f701, %f741;
	fma.rn.f32 	%f822, %f697, %f702, %f742;
	fma.rn.f32 	%f823, %f697, %f703, %f743;
	fma.rn.f32 	%f824, %f697, %f704, %f744;
	fma.rn.f32 	%f825, %f697, %f705, %f745;
	fma.rn.f32 	%f826, %f697, %f706, %f746;
	fma.rn.f32 	%f827, %f697, %f707, %f747;
	fma.rn.f32 	%f828, %f697, %f708, %f748;
	fma.rn.f32 	%f829, %f698, %f701, %f749;
	fma.rn.f32 	%f830, %f698, %f702, %f750;
	fma.rn.f32 	%f831, %f698, %f703, %f751;
	fma.rn.f32 	%f832, %f698, %f704, %f752;
	fma.rn.f32 	%f833, %f698, %f705, %f753;
	fma.rn.f32 	%f834, %f698, %f706, %f754;
	fma.rn.f32 	%f835, %f698, %f707, %f755;
	fma.rn.f32 	%f836, %f698, %f708, %f756;
	fma.rn.f32 	%f837, %f699, %f701, %f757;
	fma.rn.f32 	%f838, %f699, %f702, %f758;
	fma.rn.f32 	%f839, %f699, %f703, %f759;
	fma.rn.f32 	%f840, %f699, %f704, %f760;
	fma.rn.f32 	%f841, %f699, %f705, %f761;
	fma.rn.f32 	%f842, %f699, %f706, %f762;
	fma.rn.f32 	%f843, %f699, %f707, %f763;
	fma.rn.f32 	%f844, %f699, %f708, %f764;
	fma.rn.f32 	%f845, %f700, %f701, %f765;
	fma.rn.f32 	%f846, %f700, %f702, %f766;
	fma.rn.f32 	%f847, %f700, %f703, %f767;
	fma.rn.f32 	%f848, %f700, %f704, %f768;
	fma.rn.f32 	%f849, %f700, %f705, %f769;
	fma.rn.f32 	%f850, %f700, %f706, %f770;
	fma.rn.f32 	%f851, %f700, %f707, %f771;
	fma.rn.f32 	%f852, %f700, %f708, %f772;
	shl.b32 	%r74, %r118, 11;
	add.s32 	%r75, %r40, %r74;
	shl.b32 	%r76, %r5, 8;
	add.s32 	%r77, %r75, %r76;
	add.s32 	%r79, %r77, %r42;
	st.shared.f32 	[%r79], %f277;
	st.shared.f32 	[%r79+256], %f278;
	st.shared.f32 	[%r79+512], %f279;
	st.shared.f32 	[%r79+768], %f280;
	st.shared.f32 	[%r79+128], %f281;
	st.shared.f32 	[%r79+384], %f282;
	st.shared.f32 	[%r79+640], %f283;
	st.shared.f32 	[%r79+896], %f284;
	add.s32 	%r80, %r8, %r74;
	add.s32 	%r82, %r80, %r49;
	st.shared.v4.f32 	[%r82], {%f285, %f286, %f287, %f288};
	st.shared.v4.f32 	[%r82+1024], {%f289, %f290, %f291, %f292};
	bar.sync 	0;
	add.s32 	%r83, %r75, %r70;
	ld.shared.v4.f32 	{%f1820, %f1819, %f1818, %f1817}, [%r83];
	ld.shared.v4.f32 	{%f1816, %f1815, %f1814, %f1813}, [%r83+16];
	add.s32 	%r84, %r48, %r74;
	add.s32 	%r85, %r84, %r72;
	ld.shared.v4.f32 	{%f1828, %f1827, %f1826, %f1825}, [%r85];
	ld.shared.v4.f32 	{%f1824, %f1823, %f1822, %f1821}, [%r85+16];
	fma.rn.f32 	%f1812, %f773, %f781, %f789;
	fma.rn.f32 	%f1811, %f773, %f782, %f790;
	fma.rn.f32 	%f1810, %f773, %f783, %f791;
	fma.rn.f32 	%f1809, %f773, %f784, %f792;
	fma.rn.f32 	%f1808, %f773, %f785, %f793;
	fma.rn.f32 	%f1807, %f773, %f786, %f794;
	fma.rn.f32 	%f1806, %f773, %f787, %f795;
	fma.rn.f32 	%f1805, %f773, %f788, %f796;
	fma.rn.f32 	%f1804, %f774, %f781, %f797;
	fma.rn.f32 	%f1803, %f774, %f782, %f798;
	fma.rn.f32 	%f1802, %f774, %f783, %f799;
	fma.rn.f32 	%f1801, %f774, %f784, %f800;
	fma.rn.f32 	%f1800, %f774, %f785, %f801;
	fma.rn.f32 	%f1799, %f774, %f786, %f802;
	fma.rn.f32 	%f1798, %f774, %f787, %f803;
	fma.rn.f32 	%f1797, %f774, %f788, %f804;
	fma.rn.f32 	%f1796, %f775, %f781, %f805;
	fma.rn.f32 	%f1795, %f775, %f782, %f806;
	fma.rn.f32 	%f1794, %f775, %f783, %f807;
	fma.rn.f32 	%f1793, %f775, %f784, %f808;
	fma.rn.f32 	%f1792, %f775, %f785, %f809;
	fma.rn.f32 	%f1791, %f775, %f786, %f810;
	fma.rn.f32 	%f1790, %f775, %f787, %f811;
	fma.rn.f32 	%f1789, %f775, %f788, %f812;
	fma.rn.f32 	%f1788, %f776, %f781, %f813;
	fma.rn.f32 	%f1787, %f776, %f782, %f814;
	fma.rn.f32 	%f1786, %f776, %f783, %f815;
	fma.rn.f32 	%f1785, %f776, %f784, %f816;
	fma.rn.f32 	%f1784, %f776, %f785, %f817;
	fma.rn.f32 	%f1783, %f776, %f786, %f818;
	fma.rn.f32 	%f1782, %f776, %f787, %f819;
	fma.rn.f32 	%f1781, %f776, %f788, %f820;
	fma.rn.f32 	%f1780, %f777, %f781, %f821;
	fma.rn.f32 	%f1779, %f777, %f782, %f822;
	fma.rn.f32 	%f1778, %f777, %f783, %f823;
	fma.rn.f32 	%f1777, %f777, %f784, %f824;
	fma.rn.f32 	%f1776, %f777, %f785, %f825;
	fma.rn.f32 	%f1775, %f777, %f786, %f826;
	fma.rn.f32 	%f1774, %f777, %f787, %f827;
	fma.rn.f32 	%f1773, %f777, %f788, %f828;
	fma.rn.f32 	%f1772, %f778, %f781, %f829;
	fma.rn.f32 	%f1771, %f778, %f782, %f830;
	fma.rn.f32 	%f1770, %f778, %f783, %f831;
	fma.rn.f32 	%f1769, %f778, %f784, %f832;
	fma.rn.f32 	%f1768, %f778, %f785, %f833;
	fma.rn.f32 	%f1767, %f778, %f786, %f834;
	fma.rn.f32 	%f1766, %f778, %f787, %f835;
	fma.rn.f32 	%f1765, %f778, %f788, %f836;
	fma.rn.f32 	%f1764, %f779, %f781, %f837;
	fma.rn.f32 	%f1763, %f779, %f782, %f838;
	fma.rn.f32 	%f1762, %f779, %f783, %f839;
	fma.rn.f32 	%f1761, %f779, %f784, %f840;
	fma.rn.f32 	%f1760, %f779, %f785, %f841;
	fma.rn.f32 	%f1759, %f779, %f786, %f842;
	fma.rn.f32 	%f1758, %f779, %f787, %f843;
	fma.rn.f32 	%f1757, %f779, %f788, %f844;
	fma.rn.f32 	%f1756, %f780, %f781, %f845;
	fma.rn.f32 	%f1755, %f780, %f782, %f846;
	fma.rn.f32 	%f1754, %f780, %f783, %f847;
	fma.rn.f32 	%f1753, %f780, %f784, %f848;
	fma.rn.f32 	%f1752, %f780, %f785, %f849;
	fma.rn.f32 	%f1751, %f780, %f786, %f850;
	fma.rn.f32 	%f1750, %f780, %f787, %f851;
	fma.rn.f32 	%f1749, %f780, %f788, %f852;
	xor.b32  	%r116, %r118, 1;
	add.s32 	%r24, %r113, 8;
	add.s32 	%r86, %r113, 16;
	add.s32 	%r112, %r112, %r12;
	add.s32 	%r111, %r111, %r12;
	setp.lt.u32 	%p2, %r86, %r29;
	mov.u32 	%r113, %r24;
	mov.u32 	%r117, %r118;
	@%p2 bra 	$L__BB1_2;
$L__BB1_3:
	cvt.u64.u32 	%rd26, %r2;
	cvta.to.global.u64 	%rd27, %rd3;
	shl.b32 	%r87, %r118, 11;
	add.s32 	%r89, %r40, %r87;
	add.s32 	%r91, %r48, %r87;
	shl.b32 	%r92, %r1, 2;
	add.s32 	%r93, %r89, %r92;
	ld.shared.v4.f32 	{%f853, %f854, %f855, %f856}, [%r93+256];
	ld.shared.v4.f32 	{%f857, %f858, %f859, %f860}, [%r93+272];
	shl.b32 	%r94, %r9, 2;
	add.s32 	%r95, %r91, %r94;
	ld.shared.v4.f32 	{%f861, %f862, %f863, %f864}, [%r95+256];
	ld.shared.v4.f32 	{%f865, %f866, %f867, %f868}, [%r95+272];
	fma.rn.f32 	%f869, %f1820, %f1828, %f1812;
	fma.rn.f32 	%f870, %f1820, %f1827, %f1811;
	fma.rn.f32 	%f871, %f1820, %f1826, %f1810;
	fma.rn.f32 	%f872, %f1820, %f1825, %f1809;
	fma.rn.f32 	%f873, %f1820, %f1824, %f1808;
	fma.rn.f32 	%f874, %f1820, %f1823, %f1807;
	fma.rn.f32 	%f875, %f1820, %f1822, %f1806;
	fma.rn.f32 	%f876, %f1820, %f1821, %f1805;
	fma.rn.f32 	%f877, %f1819, %f1828, %f1804;
	fma.rn.f32 	%f878, %f1819, %f1827, %f1803;
	fma.rn.f32 	%f879, %f1819, %f1826, %f1802;
	fma.rn.f32 	%f880, %f1819, %f1825, %f1801;
	fma.rn.f32 	%f881, %f1819, %f1824, %f1800;
	fma.rn.f32 	%f882, %f1819, %f1823, %f1799;
	fma.rn.f32 	%f883, %f1819, %f1822, %f1798;
	fma.rn.f32 	%f884, %f1819, %f1821, %f1797;
	fma.rn.f32 	%f885, %f1818, %f1828, %f1796;
	fma.rn.f32 	%f886, %f1818, %f1827, %f1795;
	fma.rn.f32 	%f887, %f1818, %f1826, %f1794;
	fma.rn.f32 	%f888, %f1818, %f1825, %f1793;
	fma.rn.f32 	%f889, %f1818, %f1824, %f1792;
	fma.rn.f32 	%f890, %f1818, %f1823, %f1791;
	fma.rn.f32 	%f891, %f1818, %f1822, %f1790;
	fma.rn.f32 	%f892, %f1818, %f1821, %f1789;
	fma.rn.f32 	%f893, %f1817, %f1828, %f1788;
	fma.rn.f32 	%f894, %f1817, %f1827, %f1787;
	fma.rn.f32 	%f895, %f1817, %f1826, %f1786;
	fma.rn.f32 	%f896, %f1817, %f1825, %f1785;
	fma.rn.f32 	%f897, %f1817, %f1824, %f1784;
	fma.rn.f32 	%f898, %f1817, %f1823, %f1783;
	fma.rn.f32 	%f899, %f1817, %f1822, %f1782;
	fma.rn.f32 	%f900, %f1817, %f1821, %f1781;
	fma.rn.f32 	%f901, %f1816, %f1828, %f1780;
	fma.rn.f32 	%f902, %f1816, %f1827, %f1779;
	fma.rn.f32 	%f903, %f1816, %f1826, %f1778;
	fma.rn.f32 	%f904, %f1816, %f1825, %f1777;
	fma.rn.f32 	%f905, %f1816, %f1824, %f1776;
	fma.rn.f32 	%f906, %f1816, %f1823, %f1775;
	fma.rn.f32 	%f907, %f1816, %f1822, %f1774;
	fma.rn.f32 	%f908, %f1816, %f1821, %f1773;
	fma.rn.f32 	%f909, %f1815, %f1828, %f1772;
	fma.rn.f32 	%f910, %f1815, %f1827, %f1771;
	fma.rn.f32 	%f911, %f1815, %f1826, %f1770;
	fma.rn.f32 	%f912, %f1815, %f1825, %f1769;
	fma.rn.f32 	%f913, %f1815, %f1824, %f1768;
	fma.rn.f32 	%f914, %f1815, %f1823, %f1767;
	fma.rn.f32 	%f915, %f1815, %f1822, %f1766;
	fma.rn.f32 	%f916, %f1815, %f1821, %f1765;
	fma.rn.f32 	%f917, %f1814, %f1828, %f1764;
	fma.rn.f32 	%f918, %f1814, %f1827, %f1763;
	fma.rn.f32 	%f919, %f1814, %f1826, %f1762;
	fma.rn.f32 	%f920, %f1814, %f1825, %f1761;
	fma.rn.f32 	%f921, %f1814, %f1824, %f1760;
	fma.rn.f32 	%f922, %f1814, %f1823, %f1759;
	fma.rn.f32 	%f923, %f1814, %f1822, %f1758;
	fma.rn.f32 	%f924, %f1814, %f1821, %f1757;
	fma.rn.f32 	%f925, %f1813, %f1828, %f1756;
	fma.rn.f32 	%f926, %f1813, %f1827, %f1755;
	fma.rn.f32 	%f927, %f1813, %f1826, %f1754;
	fma.rn.f32 	%f928, %f1813, %f1825, %f1753;
	fma.rn.f32 	%f929, %f1813, %f1824, %f1752;
	fma.rn.f32 	%f930, %f1813, %f1823, %f1751;
	fma.rn.f32 	%f931, %f1813, %f1822, %f1750;
	fma.rn.f32 	%f932, %f1813, %f1821, %f1749;
	ld.shared.v4.f32 	{%f933, %f934, %f935, %f936}, [%r93+512];
	ld.shared.v4.f32 	{%f937, %f938, %f939, %f940}, [%r93+528];
	ld.shared.v4.f32 	{%f941, %f942, %f943, %f944}, [%r95+512];
	ld.shared.v4.f32 	{%f945, %f946, %f947, %f948}, [%r95+528];
	fma.rn.f32 	%f949, %f853, %f861, %f869;
	fma.rn.f32 	%f950, %f853, %f862, %f870;
	fma.rn.f32 	%f951, %f853, %f863, %f871;
	fma.rn.f32 	%f952, %f853, %f864, %f872;
	fma.rn.f32 	%f953, %f853, %f865, %f873;
	fma.rn.f32 	%f954, %f853, %f866, %f874;
	fma.rn.f32 	%f955, %f853, %f867, %f875;
	fma.rn.f32 	%f956, %f853, %f868, %f876;
	fma.rn.f32 	%f957, %f854, %f861, %f877;
	fma.rn.f32 	%f958, %f854, %f862, %f878;
	fma.rn.f32 	%f959, %f854, %f863, %f879;
	fma.rn.f32 	%f960, %f854, %f864, %f880;
	fma.rn.f32 	%f961, %f854, %f865, %f881;
	fma.rn.f32 	%f962, %f854, %f866, %f882;
	fma.rn.f32 	%f963, %f854, %f867, %f883;
	fma.rn.f32 	%f964, %f854, %f868, %f884;
	fma.rn.f32 	%f965, %f855, %f861, %f885;
	fma.rn.f32 	%f966, %f855, %f862, %f886;
	fma.rn.f32 	%f967, %f855, %f863, %f887;
	fma.rn.f32 	%f968, %f855, %f864, %f888;
	fma.rn.f32 	%f969, %f855, %f865, %f889;
	fma.rn.f32 	%f970, %f855, %f866, %f890;
	fma.rn.f32 	%f971, %f855, %f867, %f891;
	fma.rn.f32 	%f972, %f855, %f868, %f892;
	fma.rn.f32 	%f973, %f856, %f861, %f893;
	fma.rn.f32 	%f974, %f856, %f862, %f894;
	fma.rn.f32 	%f975, %f856, %f863, %f895;
	fma.rn.f32 	%f976, %f856, %f864, %f896;
	fma.rn.f32 	%f977, %f856, %f865, %f897;
	fma.rn.f32 	%f978, %f856, %f866, %f898;
	fma.rn.f32 	%f979, %f856, %f867, %f899;
	fma.rn.f32 	%f980, %f856, %f868, %f900;
	fma.rn.f32 	%f981, %f857, %f861, %f901;
	fma.rn.f32 	%f982, %f857, %f862, %f902;
	fma.rn.f32 	%f983, %f857, %f863, %f903;
	fma.rn.f32 	%f984, %f857, %f864, %f904;
	fma.rn.f32 	%f985, %f857, %f865, %f905;
	fma.rn.f32 	%f986, %f857, %f866, %f906;
	fma.rn.f32 	%f987, %f857, %f867, %f907;
	fma.rn.f32 	%f988, %f857, %f868, %f908;
	fma.rn.f32 	%f989, %f858, %f861, %f909;
	fma.rn.f32 	%f990, %f858, %f862, %f910;
	fma.rn.f32 	%f991, %f858, %f863, %f911;
	fma.rn.f32 	%f992, %f858, %f864, %f912;
	fma.rn.f32 	%f993, %f858, %f865, %f913;
	fma.rn.f32 	%f994, %f858, %f866, %f914;
	fma.rn.f32 	%f995, %f858, %f867, %f915;
	fma.rn.f32 	%f996, %f858, %f868, %f916;
	fma.rn.f32 	%f997, %f859, %f861, %f917;
	fma.rn.f32 	%f998, %f859, %f862, %f918;
	fma.rn.f32 	%f999, %f859, %f863, %f919;
	fma.rn.f32 	%f1000, %f859, %f864, %f920;
	fma.rn.f32 	%f1001, %f859, %f865, %f921;
	fma.rn.f32 	%f1002, %f859, %f866, %f922;
	fma.rn.f32 	%f1003, %f859, %f867, %f923;
	fma.rn.f32 	%f1004, %f859, %f868, %f924;
	fma.rn.f32 	%f1005, %f860, %f861, %f925;
	fma.rn.f32 	%f1006, %f860, %f862, %f926;
	fma.rn.f32 	%f1007, %f860, %f863, %f927;
	fma.rn.f32 	%f1008, %f860, %f864, %f928;
	fma.rn.f32 	%f1009, %f860, %f865, %f929;
	fma.rn.f32 	%f1010, %f860, %f866, %f930;
	fma.rn.f32 	%f1011, %f860, %f867, %f931;
	fma.rn.f32 	%f1012, %f860, %f868, %f932;
	ld.shared.v4.f32 	{%f1013, %f1014, %f1015, %f1016}, [%r93+768];
	ld.shared.v4.f32 	{%f1017, %f1018, %f1019, %f1020}, [%r93+784];
	ld.shared.v4.f32 	{%f1021, %f1022, %f1023, %f1024}, [%r95+768];
	ld.shared.v4.f32 	{%f1025, %f1026, %f1027, %f1028}, [%r95+784];
	fma.rn.f32 	%f1029, %f933, %f941, %f949;
	fma.rn.f32 	%f1030, %f933, %f942, %f950;
	fma.rn.f32 	%f1031, %f933, %f943, %f951;
	fma.rn.f32 	%f1032, %f933, %f944, %f952;
	fma.rn.f32 	%f1033, %f933, %f945, %f953;
	fma.rn.f32 	%f1034, %f933, %f946, %f954;
	fma.rn.f32 	%f1035, %f933, %f947, %f955;
	fma.rn.f32 	%f1036, %f933, %f948, %f956;
	fma.rn.f32 	%f1037, %f934, %f941, %f957;
	fma.rn.f32 	%f1038, %f934, %f942, %f958;
	fma.rn.f32 	%f1039, %f934, %f943, %f959;
	fma.rn.f32 	%f1040, %f934, %f944, %f960;
	fma.rn.f32 	%f1041, %f934, %f945, %f961;
	fma.rn.f32 	%f1042, %f934, %f946, %f962;
	fma.rn.f32 	%f1043, %f934, %f947, %f963;
	fma.rn.f32 	%f1044, %f934, %f948, %f964;
	fma.rn.f32 	%f1045, %f935, %f941, %f965;
	fma.rn.f32 	%f1046, %f935, %f942, %f966;
	fma.rn.f32 	%f1047, %f935, %f943, %f967;
	fma.rn.f32 	%f1048, %f935, %f944, %f968;
	fma.rn.f32 	%f1049, %f935, %f945, %f969;
	fma.rn.f32 	%f1050, %f935, %f946, %f970;
	fma.rn.f32 	%f1051, %f935, %f947, %f971;
	fma.rn.f32 	%f1052, %f935, %f948, %f972;
	fma.rn.f32 	%f1053, %f936, %f941, %f973;
	fma.rn.f32 	%f1054, %f936, %f942, %f974;
	fma.rn.f32 	%f1055, %f936, %f943, %f975;
	fma.rn.f32 	%f1056, %f936, %f944, %f976;
	fma.rn.f32 	%f1057, %f936, %f945, %f977;
	fma.rn.f32 	%f1058, %f936, %f946, %f978;
	fma.rn.f32 	%f1059, %f936, %f947, %f979;
	fma.rn.f32 	%f1060, %f936, %f948, %f980;
	fma.rn.f32 	%f1061, %f937, %f941, %f981;
	fma.rn.f32 	%f1062, %f937, %f942, %f982;
	fma.rn.f32 	%f1063, %f937, %f943, %f983;
	fma.rn.f32 	%f1064, %f937, %f944, %f984;
	fma.rn.f32 	%f1065, %f937, %f945, %f985;
	fma.rn.f32 	%f1066, %f937, %f946, %f986;
	fma.rn.f32 	%f1067, %f937, %f947, %f987;
	fma.rn.f32 	%f1068, %f937, %f948, %f988;
	fma.rn.f32 	%f1069, %f938, %f941, %f989;
	fma.rn.f32 	%f1070, %f938, %f942, %f990;
	fma.rn.f32 	%f1071, %f938, %f943, %f991;
	fma.rn.f32 	%f1072, %f938, %f944, %f992;
	fma.rn.f32 	%f1073, %f938, %f945, %f993;
	fma.rn.f32 	%f1074, %f938, %f946, %f994;
	fma.rn.f32 	%f1075, %f938, %f947, %f995;
	fma.rn.f32 	%f1076, %f938, %f948, %f996;
	fma.rn.f32 	%f1077, %f939, %f941, %f997;
	fma.rn.f32 	%f1078, %f939, %f942, %f998;
	fma.rn.f32 	%f1079, %f939, %f943, %f999;
	fma.rn.f32 	%f1080, %f939, %f944, %f1000;
	fma.rn.f32 	%f1081, %f939, %f945, %f1001;
	fma.rn.f32 	%f1082, %f939, %f946, %f1002;
	fma.rn.f32 	%f1083, %f939, %f947, %f1003;
	fma.rn.f32 	%f1084, %f939, %f948, %f1004;
	fma.rn.f32 	%f1085, %f940, %f941, %f1005;
	fma.rn.f32 	%f1086, %f940, %f942, %f1006;
	fma.rn.f32 	%f1087, %f940, %f943, %f1007;
	fma.rn.f32 	%f1088, %f940, %f944, %f1008;
	fma.rn.f32 	%f1089, %f940, %f945, %f1009;
	fma.rn.f32 	%f1090, %f940, %f946, %f1010;
	fma.rn.f32 	%f1091, %f940, %f947, %f1011;
	fma.rn.f32 	%f1092, %f940, %f948, %f1012;
	ld.shared.v4.f32 	{%f1093, %f1094, %f1095, %f1096}, [%r93+1024];
	ld.shared.v4.f32 	{%f1097, %f1098, %f1099, %f1100}, [%r93+1040];
	ld.shared.v4.f32 	{%f1101, %f1102, %f1103, %f1104}, [%r95+1024];
	ld.shared.v4.f32 	{%f1105, %f1106, %f1107, %f1108}, [%r95+1040];
	fma.rn.f32 	%f1109, %f1013, %f1021, %f1029;
	fma.rn.f32 	%f1110, %f1013, %f1022, %f1030;
	fma.rn.f32 	%f1111, %f1013, %f1023, %f1031;
	fma.rn.f32 	%f1112, %f1013, %f1024, %f1032;
	fma.rn.f32 	%f1113, %f1013, %f1025, %f1033;
	fma.rn.f32 	%f1114, %f1013, %f1026, %f1034;
	fma.rn.f32 	%f1115, %f1013, %f1027, %f1035;
	fma.rn.f32 	%f1116, %f1013, %f1028, %f1036;
	fma.rn.f32 	%f1117, %f1014, %f1021, %f1037;
	fma.rn.f32 	%f1118, %f1014, %f1022, %f1038;
	fma.rn.f32 	%f1119, %f1014, %f1023, %f1039;
	fma.rn.f32 	%f1120, %f1014, %f1024, %f1040;
	fma.rn.f32 	%f1121, %f1014, %f1025, %f1041;
	fma.rn.f32 	%f1122, %f1014, %f1026, %f1042;
	fma.rn.f32 	%f1123, %f1014, %f1027, %f1043;
	fma.rn.f32 	%f1124, %f1014, %f1028, %f1044;
	fma.rn.f32 	%f1125, %f1015, %f1021, %f1045;
	fma.rn.f32 	%f1126, %f1015, %f1022, %f1046;
	fma.rn.f32 	%f1127, %f1015, %f1023, %f1047;
	fma.rn.f32 	%f1128, %f1015, %f1024, %f1048;
	fma.rn.f32 	%f1129, %f1015, %f1025, %f1049;
	fma.rn.f32 	%f1130, %f1015, %f1026, %f1050;
	fma.rn.f32 	%f1131, %f1015, %f1027, %f1051;
	fma.rn.f32 	%f1132, %f1015, %f1028, %f1052;
	fma.rn.f32 	%f1133, %f1016, %f1021, %f1053;
	fma.rn.f32 	%f1134, %f1016, %f1022, %f1054;
	fma.rn.f32 	%f1135, %f1016, %f1023, %f1055;
	fma.rn.f32 	%f1136, %f1016, %f1024, %f1056;
	fma.rn.f32 	%f1137, %f1016, %f1025, %f1057;
	fma.rn.f32 	%f1138, %f1016, %f1026, %f1058;
	fma.rn.f32 	%f1139, %f1016, %f1027, %f1059;
	fma.rn.f32 	%f1140, %f1016, %f1028, %f1060;
	fma.rn.f32 	%f1141, %f1017, %f1021, %f1061;
	fma.rn.f32 	%f1142, %f1017, %f1022, %f1062;
	fma.rn.f32 	%f1143, %f1017, %f1023, %f1063;
	fma.rn.f32 	%f1144, %f1017, %f1024, %f1064;
	fma.rn.f32 	%f1145, %f1017, %f1025, %f1065;
	fma.rn.f32 	%f1146, %f1017, %f1026, %f1066;
	fma.rn.f32 	%f1147, %f1017, %f1027, %f1067;
	fma.rn.f32 	%f1148, %f1017, %f1028, %f1068;
	fma.rn.f32 	%f1149, %f1018, %f1021, %f1069;
	fma.rn.f32 	%f1150, %f1018, %f1022, %f1070;
	fma.rn.f32 	%f1151, %f1018, %f1023, %f1071;
	fma.rn.f32 	%f1152, %f1018, %f1024, %f1072;
	fma.rn.f32 	%f1153, %f1018, %f1025, %f1073;
	fma.rn.f32 	%f1154, %f1018, %f1026, %f1074;
	fma.rn.f32 	%f1155, %f1018, %f1027, %f1075;
	fma.rn.f32 	%f1156, %f1018, %f1028, %f1076;
	fma.rn.f32 	%f1157, %f1019, %f1021, %f1077;
	fma.rn.f32 	%f1158, %f1019, %f1022, %f1078;
	fma.rn.f32 	%f1159, %f1019, %f1023, %f1079;
	fma.rn.f32 	%f1160, %f1019, %f1024, %f1080;
	fma.rn.f32 	%f1161, %f1019, %f1025, %f1081;
	fma.rn.f32 	%f1162, %f1019, %f1026, %f1082;
	fma.rn.f32 	%f1163, %f1019, %f1027, %f1083;
	fma.rn.f32 	%f1164, %f1019, %f1028, %f1084;
	fma.rn.f32 	%f1165, %f1020, %f1021, %f1085;
	fma.rn.f32 	%f1166, %f1020, %f1022, %f1086;
	fma.rn.f32 	%f1167, %f1020, %f1023, %f1087;
	fma.rn.f32 	%f1168, %f1020, %f1024, %f1088;
	fma.rn.f32 	%f1169, %f1020, %f1025, %f1089;
	fma.rn.f32 	%f1170, %f1020, %f1026, %f1090;
	fma.rn.f32 	%f1171, %f1020, %f1027, %f1091;
	fma.rn.f32 	%f1172, %f1020, %f1028, %f1092;
	ld.shared.v4.f32 	{%f1173, %f1174, %f1175, %f1176}, [%r93+1280];
	ld.shared.v4.f32 	{%f1177, %f1178, %f1179, %f1180}, [%r93+1296];
	ld.shared.v4.f32 	{%f1181, %f1182, %f1183, %f1184}, [%r95+1280];
	ld.shared.v4.f32 	{%f1185, %f1186, %f1187, %f1188}, [%r95+1296];
	fma.rn.f32 	%f1189, %f1093, %f1101, %f1109;
	fma.rn.f32 	%f1190, %f1093, %f1102, %f1110;
	fma.rn.f32 	%f1191, %f1093, %f1103, %f1111;
	fma.rn.f32 	%f1192, %f1093, %f1104, %f1112;
	fma.rn.f32 	%f1193, %f1093, %f1105, %f1113;
	fma.rn.f32 	%f1194, %f1093, %f1106, %f1114;
	fma.rn.f32 	%f1195, %f1093, %f1107, %f1115;
	fma.rn.f32 	%f1196, %f1093, %f1108, %f1116;
	fma.rn.f32 	%f1197, %f1094, %f1101, %f1117;
	fma.rn.f32 	%f1198, %f1094, %f1102, %f1118;
	fma.rn.f32 	%f1199, %f1094, %f1103, %f1119;
	fma.rn.f32 	%f1200, %f1094, %f1104, %f1120;
	fma.rn.f32 	%f1201, %f1094, %f1105, %f1121;
	fma.rn.f32 	%f1202, %f1094, %f1106, %f1122;
	fma.rn.f32 	%f1203, %f1094, %f1107, %f1123;
	fma.rn.f32 	%f1204, %f1094, %f1108, %f1124;
	fma.rn.f32 	%f1205, %f1095, %f1101, %f1125;
	fma.rn.f32 	%f1206, %f1095, %f1102, %f1126;
	fma.rn.f32 	%f1207, %f1095, %f1103, %f1127;
	fma.rn.f32 	%f1208, %f1095, %f1104, %f1128;
	fma.rn.f32 	%f1209, %f1095, %f1105, %f1129;
	fma.rn.f32 	%f1210, %f1095, %f1106, %f1130;
	fma.rn.f32 	%f1211, %f1095, %f1107, %f1131;
	fma.rn.f32 	%f1212, %f1095, %f1108, %f1132;
	fma.rn.f32 	%f1213, %f1096, %f1101, %f1133;
	fma.rn.f32 	%f1214, %f1096, %f1102, %f1134;
	fma.rn.f32 	%f1215, %f1096, %f1103, %f1135;
	fma.rn.f32 	%f1216, %f1096, %f1104, %f1136;
	fma.rn.f32 	%f1217, %f1096, %f1105, %f1137;
	fma.rn.f32 	%f1218, %f1096, %f1106, %f1138;
	fma.rn.f32 	%f1219, %f1096, %f1107, %f1139;
	fma.rn.f32 	%f1220, %f1096, %f1108, %f1140;
	fma.rn.f32 	%f1221, %f1097, %f1101, %f1141;
	fma.rn.f32 	%f1222, %f1097, %f1102, %f1142;
	fma.rn.f32 	%f1223, %f1097, %f1103, %f1143;
	fma.rn.f32 	%f1224, %f1097, %f1104, %f1144;
	fma.rn.f32 	%f1225, %f1097, %f1105, %f1145;
	fma.rn.f32 	%f1226, %f1097, %f1106, %f1146;
	fma.rn.f32 	%f1227, %f1097, %f1107, %f1147;
	fma.rn.f32 	%f1228, %f1097, %f1108, %f1148;
	fma.rn.f32 	%f1229, %f1098, %f1101, %f1149;
	fma.rn.f32 	%f1230, %f1098, %f1102, %f1150;
	fma.rn.f32 	%f1231, %f1098, %f1103, %f1151;
	fma.rn.f32 	%f1232, %f1098, %f1104, %f1152;
	fma.rn.f32 	%f1233, %f1098, %f1105, %f1153;
	fma.rn.f32 	%f1234, %f1098, %f1106, %f1154;
	fma.rn.f32 	%f1235, %f1098, %f1107, %f1155;
	fma.rn.f32 	%f1236, %f1098, %f1108, %f1156;
	fma.rn.f32 	%f1237, %f1099, %f1101, %f1157;
	fma.rn.f32 	%f1238, %f1099, %f1102, %f1158;
	fma.rn.f32 	%f1239, %f1099, %f1103, %f1159;
	fma.rn.f32 	%f1240, %f1099, %f1104, %f1160;
	fma.rn.f32 	%f1241, %f1099, %f1105, %f1161;
	fma.rn.f32 	%f1242, %f1099, %f1106, %f1162;
	fma.rn.f32 	%f1243, %f1099, %f1107, %f1163;
	fma.rn.f32 	%f1244, %f1099, %f1108, %f1164;
	fma.rn.f32 	%f1245, %f1100, %f1101, %f1165;
	fma.rn.f32 	%f1246, %f1100, %f1102, %f1166;
	fma.rn.f32 	%f1247, %f1100, %f1103, %f1167;
	fma.rn.f32 	%f1248, %f1100, %f1104, %f1168;
	fma.rn.f32 	%f1249, %f1100, %f1105, %f1169;
	fma.rn.f32 	%f1250, %f1100, %f1106, %f1170;
	fma.rn.f32 	%f1251, %f1100, %f1107, %f1171;
	fma.rn.f32 	%f1252, %f1100, %f1108, %f1172;
	ld.shared.v4.f32 	{%f1253, %f1254, %f1255, %f1256}, [%r93+1536];
	ld.shared.v4.f32 	{%f1257, %f1258, %f1259, %f1260}, [%r93+1552];
	ld.shared.v4.f32 	{%f1261, %f1262, %f1263, %f1264}, [%r95+1536];
	ld.shared.v4.f32 	{%f1265, %f1266, %f1267, %f1268}, [%r95+1552];
	fma.rn.f32 	%f1269, %f1173, %f1181, %f1189;
	fma.rn.f32 	%f1270, %f1173, %f1182, %f1190;
	fma.rn.f32 	%f1271, %f1173, %f1183, %f1191;
	fma.rn.f32 	%f1272, %f1173, %f1184, %f1192;
	fma.rn.f32 	%f1273, %f1173, %f1185, %f1193;
	fma.rn.f32 	%f1274, %f1173, %f1186, %f1194;
	fma.rn.f32 	%f1275, %f1173, %f1187, %f1195;
	fma.rn.f32 	%f1276, %f1173, %f1188, %f1196;
	fma.rn.f32 	%f1277, %f1174, %f1181, %f1197;
	fma.rn.f32 	%f1278, %f1174, %f1182, %f1198;
	fma.rn.f32 	%f1279, %f1174, %f1183, %f1199;
	fma.rn.f32 	%f1280, %f1174, %f1184, %f1200;
	fma.rn.f32 	%f1281, %f1174, %f1185, %f1201;
	fma.rn.f32 	%f1282, %f1174, %f1186, %f1202;
	fma.rn.f32 	%f1283, %f1174, %f1187, %f1203;
	fma.rn.f32 	%f1284, %f1174, %f1188, %f1204;
	fma.rn.f32 	%f1285, %f1175, %f1181, %f1205;
	fma.rn.f32 	%f1286, %f1175, %f1182, %f1206;
	fma.rn.f32 	%f1287, %f1175, %f1183, %f1207;
	fma.rn.f32 	%f1288, %f1175, %f1184, %f1208;
	fma.rn.f32 	%f1289, %f1175, %f1185, %f1209;
	fma.rn.f32 	%f1290, %f1175, %f1186, %f1210;
	fma.rn.f32 	%f1291, %f1175, %f1187, %f1211;
	fma.rn.f32 	%f1292, %f1175, %f1188, %f1212;
	fma.rn.f32 	%f1293, %f1176, %f1181, %f1213;
	fma.rn.f32 	%f1294, %f1176, %f1182, %f1214;
	fma.rn.f32 	%f1295, %f1176, %f1183, %f1215;
	fma.rn.f32 	%f1296, %f1176, %f1184, %f1216;
	fma.rn.f32 	%f1297, %f1176, %f1185, %f1217;
	fma.rn.f32 	%f1298, %f1176, %f1186, %f1218;
	fma.rn.f32 	%f1299, %f1176, %f1187, %f1219;
	fma.rn.f32 	%f1300, %f1176, %f1188, %f1220;
	fma.rn.f32 	%f1301, %f1177, %f1181, %f1221;
	fma.rn.f32 	%f1302, %f1177, %f1182, %f1222;
	fma.rn.f32 	%f1303, %f1177, %f1183, %f1223;
	fma.rn.f32 	%f1304, %f1177, %f1184, %f1224;
	fma.rn.f32 	%f1305, %f1177, %f1185, %f1225;
	fma.rn.f32 	%f1306, %f1177, %f1186, %f1226;
	fma.rn.f32 	%f1307, %f1177, %f1187, %f1227;
	fma.rn.f32 	%f1308, %f1177, %f1188, %f1228;
	fma.rn.f32 	%f1309, %f1178, %f1181, %f1229;
	fma.rn.f32 	%f1310, %f1178, %f1182, %f1230;
	fma.rn.f32 	%f1311, %f1178, %f1183, %f1231;
	fma.rn.f32 	%f1312, %f1178, %f1184, %f1232;
	fma.rn.f32 	%f1313, %f1178, %f1185, %f1233;
	fma.rn.f32 	%f1314, %f1178, %f1186, %f1234;
	fma.rn.f32 	%f1315, %f1178, %f1187, %f1235;
	fma.rn.f32 	%f1316, %f1178, %f1188, %f1236;
	fma.rn.f32 	%f1317, %f1179, %f1181, %f1237;
	fma.rn.f32 	%f1318, %f1179, %f1182, %f1238;
	fma.rn.f32 	%f1319, %f1179, %f1183, %f1239;
	fma.rn.f32 	%f1320, %f1179, %f1184, %f1240;
	fma.rn.f32 	%f1321, %f1179, %f1185, %f1241;
	fma.rn.f32 	%f1322, %f1179, %f1186, %f1242;
	fma.rn.f32 	%f1323, %f1179, %f1187, %f1243;
	fma.rn.f32 	%f1324, %f1179, %f1188, %f1244;
	fma.rn.f32 	%f1325, %f1180, %f1181, %f1245;
	fma.rn.f32 	%f1326, %f1180, %f1182, %f1246;
	fma.rn.f32 	%f1327, %f1180, %f1183, %f1247;
	fma.rn.f32 	%f1328, %f1180, %f1184, %f1248;
	fma.rn.f32 	%f1329, %f1180, %f1185, %f1249;
	fma.rn.f32 	%f1330, %f1180, %f1186, %f1250;
	fma.rn.f32 	%f1331, %f1180, %f1187, %f1251;
	fma.rn.f32 	%f1332, %f1180, %f1188, %f1252;
	ld.shared.v4.f32 	{%f1333, %f1334, %f1335, %f1336}, [%r93+1792];
	ld.shared.v4.f32 	{%f1337, %f1338, %f1339, %f1340}, [%r93+1808];
	ld.shared.v4.f32 	{%f1341, %f1342, %f1343, %f1344}, [%r95+1792];
	ld.shared.v4.f32 	{%f1345, %f1346, %f1347, %f1348}, [%r95+1808];
	fma.rn.f32 	%f1349, %f1253, %f1261, %f1269;
	fma.rn.f32 	%f1350, %f1253, %f1262, %f1270;
	fma.rn.f32 	%f1351, %f1253, %f1263, %f1271;
	fma.rn.f32 	%f1352, %f1253, %f1264, %f1272;
	fma.rn.f32 	%f1353, %f1253, %f1265, %f1273;
	fma.rn.f32 	%f1354, %f1253, %f1266, %f1274;
	fma.rn.f32 	%f1355, %f1253, %f1267, %f1275;
	fma.rn.f32 	%f1356, %f1253, %f1268, %f1276;
	fma.rn.f32 	%f1357, %f1254, %f1261, %f1277;
	fma.rn.f32 	%f1358, %f1254, %f1262, %f1278;
	fma.rn.f32 	%f1359, %f1254, %f1263, %f1279;
	fma.rn.f32 	%f1360, %f1254, %f1264, %f1280;
	fma.rn.f32 	%f1361, %f1254, %f1265, %f1281;
	fma.rn.f32 	%f1362, %f1254, %f1266, %f1282;
	fma.rn.f32 	%f1363, %f1254, %f1267, %f1283;
	fma.rn.f32 	%f1364, %f1254, %f1268, %f1284;
	fma.rn.f32 	%f1365, %f1255, %f1261, %f1285;
	fma.rn.f32 	%f1366, %f1255, %f1262, %f1286;
	fma.rn.f32 	%f1367, %f1255, %f1263, %f1287;
	fma.rn.f32 	%f1368, %f1255, %f1264, %f1288;
	fma.rn.f32 	%f1369, %f1255, %f1265, %f1289;
	fma.rn.f32 	%f1370, %f1255, %f1266, %f1290;
	fma.rn.f32 	%f1371, %f1255, %f1267, %f1291;
	fma.rn.f32 	%f1372, %f1255, %f1268, %f1292;
	fma.rn.f32 	%f1373, %f1256, %f1261, %f1293;
	fma.rn.f32 	%f1374, %f1256, %f1262, %f1294;
	fma.rn.f32 	%f1375, %f1256, %f1263, %f1295;
	fma.rn.f32 	%f1376, %f1256, %f1264, %f1296;
	fma.rn.f32 	%f1377, %f1256, %f1265, %f1297;
	fma.rn.f32 	%f1378, %f1256, %f1266, %f1298;
	fma.rn.f32 	%f1379, %f1256, %f1267, %f1299;
	fma.rn.f32 	%f1380, %f1256, %f1268, %f1300;
	fma.rn.f32 	%f1381, %f1257, %f1261, %f1301;
	fma.rn.f32 	%f1382, %f1257, %f1262, %f1302;
	fma.rn.f32 	%f1383, %f1257, %f1263, %f1303;
	fma.rn.f32 	%f1384, %f1257, %f1264, %f1304;
	fma.rn.f32 	%f1385, %f1257, %f1265, %f1305;
	fma.rn.f32 	%f1386, %f1257, %f1266, %f1306;
	fma.rn.f32 	%f1387, %f1257, %f1267, %f1307;
	fma.rn.f32 	%f1388, %f1257, %f1268, %f1308;
	fma.rn.f32 	%f1389, %f1258, %f1261, %f1309;
	fma.rn.f32 	%f1390, %f1258, %f1262, %f1310;
	fma.rn.f32 	%f1391, %f1258, %f1263, %f1311;
	fma.rn.f32 	%f1392, %f1258, %f1264, %f1312;
	fma.rn.f32 	%f1393, %f1258, %f1265, %f1313;
	fma.rn.f32 	%f1394, %f1258, %f1266, %f1314;
	fma.rn.f32 	%f1395, %f1258, %f1267, %f1315;
	fma.rn.f32 	%f1396, %f1258, %f1268, %f1316;
	fma.rn.f32 	%f1397, %f1259, %f1261, %f1317;
	fma.rn.f32 	%f1398, %f1259, %f1262, %f1318;
	fma.rn.f32 	%f1399, %f1259, %f1263, %f1319;
	fma.rn.f32 	%f1400, %f1259, %f1264, %f1320;
	fma.rn.f32 	%f1401, %f1259, %f1265, %f1321;
	fma.rn.f32 	%f1402, %f1259, %f1266, %f1322;
	fma.rn.f32 	%f1403, %f1259, %f1267, %f1323;
	fma.rn.f32 	%f1404, %f1259, %f1268, %f1324;
	fma.rn.f32 	%f1405, %f1260, %f1261, %f1325;
	fma.rn.f32 	%f1406, %f1260, %f1262, %f1326;
	fma.rn.f32 	%f1407, %f1260, %f1263, %f1327;
	fma.rn.f32 	%f1408, %f1260, %f1264, %f1328;
	fma.rn.f32 	%f1409, %f1260, %f1265, %f1329;
	fma.rn.f32 	%f1410, %f1260, %f1266, %f1330;
	fma.rn.f32 	%f1411, %f1260, %f1267, %f1331;
	fma.rn.f32 	%f1412, %f1260, %f1268, %f1332;
	fma.rn.f32 	%f1413, %f1333, %f1341, %f1349;
	fma.rn.f32 	%f1414, %f1333, %f1342, %f1350;
	fma.rn.f32 	%f1415, %f1333, %f1343, %f1351;
	fma.rn.f32 	%f1416, %f1333, %f1344, %f1352;
	fma.rn.f32 	%f1417, %f1333, %f1345, %f1353;
	fma.rn.f32 	%f1418, %f1333, %f1346, %f1354;
	fma.rn.f32 	%f1419, %f1333, %f1347, %f1355;
	fma.rn.f32 	%f1420, %f1333, %f1348, %f1356;
	fma.rn.f32 	%f1421, %f1334, %f1341, %f1357;
	fma.rn.f32 	%f1422, %f1334, %f1342, %f1358;
	fma.rn.f32 	%f1423, %f1334, %f1343, %f1359;
	fma.rn.f32 	%f1424, %f1334, %f1344, %f1360;
	fma.rn.f32 	%f1425, %f1334, %f1345, %f1361;
	fma.rn.f32 	%f1426, %f1334, %f1346, %f1362;
	fma.rn.f32 	%f1427, %f1334, %f1347, %f1363;
	fma.rn.f32 	%f1428, %f1334, %f1348, %f1364;
	fma.rn.f32 	%f1429, %f1335, %f1341, %f1365;
	fma.rn.f32 	%f1430, %f1335, %f1342, %f1366;
	fma.rn.f32 	%f1431, %f1335, %f1343, %f1367;
	fma.rn.f32 	%f1432, %f1335, %f1344, %f1368;
	fma.rn.f32 	%f1433, %f1335, %f1345, %f1369;
	fma.rn.f32 	%f1434, %f1335, %f1346, %f1370;
	fma.rn.f32 	%f1435, %f1335, %f1347, %f1371;
	fma.rn.f32 	%f1436, %f1335, %f1348, %f1372;
	fma.rn.f32 	%f1437, %f1336, %f1341, %f1373;
	fma.rn.f32 	%f1438, %f1336, %f1342, %f1374;
	fma.rn.f32 	%f1439, %f1336, %f1343, %f1375;
	fma.rn.f32 	%f1440, %f1336, %f1344, %f1376;
	fma.rn.f32 	%f1441, %f1336, %f1345, %f1377;
	fma.rn.f32 	%f1442, %f1336, %f1346, %f1378;
	fma.rn.f32 	%f1443, %f1336, %f1347, %f1379;
	fma.rn.f32 	%f1444, %f1336, %f1348, %f1380;
	fma.rn.f32 	%f1445, %f1337, %f1341, %f1381;
	fma.rn.f32 	%f1446, %f1337, %f1342, %f1382;
	fma.rn.f32 	%f1447, %f1337, %f1343, %f1383;
	fma.rn.f32 	%f1448, %f1337, %f1344, %f1384;
	fma.rn.f32 	%f1449, %f1337, %f1345, %f1385;
	fma.rn.f32 	%f1450, %f1337, %f1346, %f1386;
	fma.rn.f32 	%f1451, %f1337, %f1347, %f1387;
	fma.rn.f32 	%f1452, %f1337, %f1348, %f1388;
	fma.rn.f32 	%f1453, %f1338, %f1341, %f1389;
	fma.rn.f32 	%f1454, %f1338, %f1342, %f1390;
	fma.rn.f32 	%f1455, %f1338, %f1343, %f1391;
	fma.rn.f32 	%f1456, %f1338, %f1344, %f1392;
	fma.rn.f32 	%f1457, %f1338, %f1345, %f1393;
	fma.rn.f32 	%f1458, %f1338, %f1346, %f1394;
	fma.rn.f32 	%f1459, %f1338, %f1347, %f1395;
	fma.rn.f32 	%f1460, %f1338, %f1348, %f1396;
	fma.rn.f32 	%f1461, %f1339, %f1341, %f1397;
	fma.rn.f32 	%f1462, %f1339, %f1342, %f1398;
	fma.rn.f32 	%f1463, %f1339, %f1343, %f1399;
	fma.rn.f32 	%f1464, %f1339, %f1344, %f1400;
	fma.rn.f32 	%f1465, %f1339, %f1345, %f1401;
	fma.rn.f32 	%f1466, %f1339, %f1346, %f1402;
	fma.rn.f32 	%f1467, %f1339, %f1347, %f1403;
	fma.rn.f32 	%f1468, %f1339, %f1348, %f1404;
	fma.rn.f32 	%f1469, %f1340, %f1341, %f1405;
	fma.rn.f32 	%f1470, %f1340, %f1342, %f1406;
	fma.rn.f32 	%f1471, %f1340, %f1343, %f1407;
	fma.rn.f32 	%f1472, %f1340, %f1344, %f1408;
	fma.rn.f32 	%f1473, %f1340, %f1345, %f1409;
	fma.rn.f32 	%f1474, %f1340, %f1346, %f1410;
	fma.rn.f32 	%f1475, %f1340, %f1347, %f1411;
	fma.rn.f32 	%f1476, %f1340, %f1348, %f1412;
	mad.lo.s32 	%r96, %r1, %r28, %r9;
	cvt.u64.u32 	%rd28, %r96;
	add.s64 	%rd29, %rd28, %rd26;
	shl.b64 	%rd30, %rd29, 2;
	add.s64 	%rd31, %rd27, %rd30;
	ld.global.v4.f32 	{%f1477, %f1478, %f1479, %f1480}, [%rd31];
	mul.f32 	%f1481, %f257, %f1413;
	fma.rn.f32 	%f1482, %f258, %f1477, %f1481;
	mul.f32 	%f1483, %f257, %f1414;
	fma.rn.f32 	%f1484, %f258, %f1478, %f1483;
	mul.f32 	%f1485, %f257, %f1415;
	fma.rn.f32 	%f1486, %f258, %f1479, %f1485;
	mul.f32 	%f1487, %f257, %f1416;
	fma.rn.f32 	%f1488, %f258, %f1480, %f1487;
	st.global.v4.f32 	[%rd31], {%f1482, %f1484, %f1486, %f1488};
	ld.global.v4.f32 	{%f1489, %f1490, %f1491, %f1492}, [%rd31+16];
	mul.f32 	%f1493, %f257, %f1417;
	fma.rn.f32 	%f1494, %f258, %f1489, %f1493;
	mul.f32 	%f1495, %f257, %f1418;
	fma.rn.f32 	%f1496, %f258, %f1490, %f1495;
	mul.f32 	%f1497, %f257, %f1419;
	fma.rn.f32 	%f1498, %f258, %f1491, %f1497;
	mul.f32 	%f1499, %f257, %f1420;
	fma.rn.f32 	%f1500, %f258, %f1492, %f1499;
	st.global.v4.f32 	[%rd31+16], {%f1494, %f1496, %f1498, %f1500};
	add.s32 	%r97, %r96, %r28;
	cvt.u64.u32 	%rd32, %r97;
	add.s64 	%rd33, %rd32, %rd26;
	shl.b64 	%rd34, %rd33, 2;
	add.s64 	%rd35, %rd27, %rd34;
	ld.global.v4.f32 	{%f1501, %f1502, %f1503, %f1504}, [%rd35];
	mul.f32 	%f1505, %f257, %f1421;
	fma.rn.f32 	%f1506, %f258, %f1501, %f1505;
	mul.f32 	%f1507, %f257, %f1422;
	fma.rn.f32 	%f1508, %f258, %f1502, %f1507;
	mul.f32 	%f1509, %f257, %f1423;
	fma.rn.f32 	%f1510, %f258, %f1503, %f1509;
	mul.f32 	%f1511, %f257, %f1424;
	fma.rn.f32 	%f1512, %f258, %f1504, %f1511;
	st.global.v4.f32 	[%rd35], {%f1506, %f1508, %f1510, %f1512};
	add.s32 	%r98, %r97, 4;
	cvt.u64.u32 	%rd36, %r98;
	add.s64 	%rd37, %rd36, %rd26;
	shl.b64 	%rd38, %rd37, 2;
	add.s64 	%rd39, %rd27, %rd38;
	ld.global.v4.f32 	{%f1513, %f1514, %f1515, %f1516}, [%rd39];
	mul.f32 	%f1517, %f257, %f1425;
	fma.rn.f32 	%f1518, %f258, %f1513, %f1517;
	mul.f32 	%f1519, %f257, %f1426;
	fma.rn.f32 	%f1520, %f258, %f1514, %f1519;
	mul.f32 	%f1521, %f257, %f1427;
	fma.rn.f32 	%f1522, %f258, %f1515, %f1521;
	mul.f32 	%f1523, %f257, %f1428;
	fma.rn.f32 	%f1524, %f258, %f1516, %f1523;
	st.global.v4.f32 	[%rd39], {%f1518, %f1520, %f1522, %f1524};
	add.s32 	%r99, %r97, %r28;
	cvt.u64.u32 	%rd40, %r99;
	add.s64 	%rd41, %rd40, %rd26;
	shl.b64 	%rd42, %rd41, 2;
	add.s64 	%rd43, %rd27, %rd42;
	ld.global.v4.f32 	{%f1525, %f1526, %f1527, %f1528}, [%rd43];
	mul.f32 	%f1529, %f257, %f1429;
	fma.rn.f32 	%f1530, %f258, %f1525, %f1529;
	mul.f32 	%f1531, %f257, %f1430;
	fma.rn.f32 	%f1532, %f258, %f1526, %f1531;
	mul.f32 	%f1533, %f257, %f1431;
	fma.rn.f32 	%f1534, %f258, %f1527, %f1533;
	mul.f32 	%f1535, %f257, %f1432;
	fma.rn.f32 	%f1536, %f258, %f1528, %f1535;
	st.global.v4.f32 	[%rd43], {%f1530, %f1532, %f1534, %f1536};
	add.s32 	%r100, %r98, %r28;
	cvt.u64.u32 	%rd44, %r100;
	add.s64 	%rd45, %rd44, %rd26;
	shl.b64 	%rd46, %rd45, 2;
	add.s64 	%rd47, %rd27, %rd46;
	ld.global.v4.f32 	{%f1537, %f1538, %f1539, %f1540}, [%rd47];
	mul.f32 	%f1541, %f257, %f1433;
	fma.rn.f32 	%f1542, %f258, %f1537, %f1541;
	mul.f32 	%f1543, %f257, %f1434;
	fma.rn.f32 	%f1544, %f258, %f1538, %f1543;
	mul.f32 	%f1545, %f257, %f1435;
	fma.rn.f32 	%f1546, %f258, %f1539, %f1545;
	mul.f32 	%f1547, %f257, %f1436;
	fma.rn.f32 	%f1548, %f258, %f1540, %f1547;
	st.global.v4.f32 	[%rd47], {%f1542, %f1544, %f1546, %f1548};
	add.s32 	%r101, %r99, %r28;
	cvt.u64.u32 	%rd48, %r101;
	add.s64 	%rd49, %rd48, %rd26;
	shl.b64 	%rd50, %rd49, 2;
	add.s64 	%rd51, %rd27, %rd50;
	ld.global.v4.f32 	{%f1549, %f1550, %f1551, %f1552}, [%rd51];
	mul.f32 	%f1553, %f257, %f1437;
	fma.rn.f32 	%f1554, %f258, %f1549, %f1553;
	mul.f32 	%f1555, %f257, %f1438;
	fma.rn.f32 	%f1556, %f258, %f1550, %f1555;
	mul.f32 	%f1557, %f257, %f1439;
	fma.rn.f32 	%f1558, %f258, %f1551, %f1557;
	mul.f32 	%f1559, %f257, %f1440;
	fma.rn.f32 	%f1560, %f258, %f1552, %f1559;
	st.global.v4.f32 	[%rd51], {%f1554, %f1556, %f1558, %f1560};
	add.s32 	%r102, %r100, %r28;
	cvt.u64.u32 	%rd52, %r102;
	add.s64 	%rd53, %rd52, %rd26;
	shl.b64 	%rd54, %rd53, 2;
	add.s64 	%rd55, %rd27, %rd54;
	ld.global.v4.f32 	{%f1561, %f1562, %f1563, %f1564}, [%rd55];
	mul.f32 	%f1565, %f257, %f1441;
	fma.rn.f32 	%f1566, %f258, %f1561, %f1565;
	mul.f32 	%f1567, %f257, %f1442;
	fma.rn.f32 	%f1568, %f258, %f1562, %f1567;
	mul.f32 	%f1569, %f257, %f1443;
	fma.rn.f32 	%f1570, %f258, %f1563, %f1569;
	mul.f32 	%f1571, %f257, %f1444;
	fma.rn.f32 	%f1572, %f258, %f1564, %f1571;
	st.global.v4.f32 	[%rd55], {%f1566, %f1568, %f1570, %f1572};
	add.s32 	%r103, %r101, %r28;
	cvt.u64.u32 	%rd56, %r103;
	add.s64 	%rd57, %rd56, %rd26;
	shl.b64 	%rd58, %rd57, 2;
	add.s64 	%rd59, %rd27, %rd58;
	ld.global.v4.f32 	{%f1573, %f1574, %f1575, %f1576}, [%rd59];
	mul.f32 	%f1577, %f257, %f1445;
	fma.rn.f32 	%f1578, %f258, %f1573, %f1577;
	mul.f32 	%f1579, %f257, %f1446;
	fma.rn.f32 	%f1580, %f258, %f1574, %f1579;
	mul.f32 	%f1581, %f257, %f1447;
	fma.rn.f32 	%f1582, %f258, %f1575, %f1581;
	mul.f32 	%f1583, %f257, %f1448;
	fma.rn.f32 	%f1584, %f258, %f1576, %f1583;
	st.global.v4.f32 	[%rd59], {%f1578, %f1580, %f1582, %f1584};
	add.s32 	%r104, %r102, %r28;
	cvt.u64.u32 	%rd60, %r104;
	add.s64 	%rd61, %rd60, %rd26;
	shl.b64 	%rd62, %rd61, 2;
	add.s64 	%rd63, %rd27, %rd62;
	ld.global.v4.f32 	{%f1585, %f1586, %f1587, %f1588}, [%rd63];
	mul.f32 	%f1589, %f257, %f1449;
	fma.rn.f32 	%f1590, %f258, %f1585, %f1589;
	mul.f32 	%f1591, %f257, %f1450;
	fma.rn.f32 	%f1592, %f258, %f1586, %f1591;
	mul.f32 	%f1593, %f257, %f1451;
	fma.rn.f32 	%f1594, %f258, %f1587, %f1593;
	mul.f32 	%f1595, %f257, %f1452;
	fma.rn.f32 	%f1596, %f258, %f1588, %f1595;
	st.global.v4.f32 	[%rd63], {%f1590, %f1592, %f1594, %f1596};
	add.s32 	%r105, %r103, %r28;
	cvt.u64.u32 	%rd64, %r105;
	add.s64 	%rd65, %rd64, %rd26;
	shl.b64 	%rd66, %rd65, 2;
	add.s64 	%rd67, %rd27, %rd66;
	ld.global.v4.f32 	{%f1597, %f1598, %f1599, %f1600}, [%rd67];
	mul.f32 	%f1601, %f257, %f1453;
	fma.rn.f32 	%f1602, %f258, %f1597, %f1601;
	mul.f32 	%f1603, %f257, %f1454;
	fma.rn.f32 	%f1604, %f258, %f1598, %f1603;
	mul.f32 	%f1605, %f257, %f1455;
	fma.rn.f32 	%f1606, %f258, %f1599, %f1605;
	mul.f32 	%f1607, %f257, %f1456;
	fma.rn.f32 	%f1608, %f258, %f1600, %f1607;
	st.global.v4.f32 	[%rd67], {%f1602, %f1604, %f1606, %f1608};
	add.s32 	%r106, %r104, %r28;
	cvt.u64.u32 	%rd68, %r106;
	add.s64 	%rd69, %rd68, %rd26;
	shl.b64 	%rd70, %rd69, 2;
	add.s64 	%rd71, %rd27, %rd70;
	ld.global.v4.f32 	{%f1609, %f1610, %f1611, %f1612}, [%rd71];
	mul.f32 	%f1613, %f257, %f1457;
	fma.rn.f32 	%f1614, %f258, %f1609, %f1613;
	mul.f32 	%f1615, %f257, %f1458;
	fma.rn.f32 	%f1616, %f258, %f1610, %f1615;
	mul.f32 	%f1617, %f257, %f1459;
	fma.rn.f32 	%f1618, %f258, %f1611, %f1617;
	mul.f32 	%f1619, %f257, %f1460;
	fma.rn.f32 	%f1620, %f258, %f1612, %f1619;
	st.global.v4.f32 	[%rd71], {%f1614, %f1616, %f1618, %f1620};
	add.s32 	%r107, %r105, %r28;
	cvt.u64.u32 	%rd72, %r107;
	add.s64 	%rd73, %rd72, %rd26;
	shl.b64 	%rd74, %rd73, 2;
	add.s64 	%rd75, %rd27, %rd74;
	ld.global.v4.f32 	{%f1621, %f1622, %f1623, %f1624}, [%rd75];
	mul.f32 	%f1625, %f257, %f1461;
	fma.rn.f32 	%f1626, %f258, %f1621, %f1625;
	mul.f32 	%f1627, %f257, %f1462;
	fma.rn.f32 	%f1628, %f258, %f1622, %f1627;
	mul.f32 	%f1629, %f257, %f1463;
	fma.rn.f32 	%f1630, %f258, %f1623, %f1629;
	mul.f32 	%f1631, %f257, %f1464;
	fma.rn.f32 	%f1632, %f258, %f1624, %f1631;
	st.global.v4.f32 	[%rd75], {%f1626, %f1628, %f1630, %f1632};
	add.s32 	%r108, %r106, %r28;
	cvt.u64.u32 	%rd76, %r108;
	add.s64 	%rd77, %rd76, %rd26;
	shl.b64 	%rd78, %rd77, 2;
	add.s64 	%rd79, %rd27, %rd78;
	ld.global.v4.f32 	{%f1633, %f1634, %f1635, %f1636}, [%rd79];
	mul.f32 	%f1637, %f257, %f1465;
	fma.rn.f32 	%f1638, %f258, %f1633, %f1637;
	mul.f32 	%f1639, %f257, %f1466;
	fma.rn.f32 	%f1640, %f258, %f1634, %f1639;
	mul.f32 	%f1641, %f257, %f1467;
	fma.rn.f32 	%f1642, %f258, %f1635, %f1641;
	mul.f32 	%f1643, %f257, %f1468;
	fma.rn.f32 	%f1644, %f258, %f1636, %f1643;
	st.global.v4.f32 	[%rd79], {%f1638, %f1640, %f1642, %f1644};
	add.s32 	%r109, %r107, %r28;
	cvt.u64.u32 	%rd80, %r109;
	add.s64 	%rd81, %rd80, %rd26;
	shl.b64 	%rd82, %rd81, 2;
	add.s64 	%rd83, %rd27, %rd82;
	ld.global.v4.f32 	{%f1645, %f1646, %f1647, %f1648}, [%rd83];
	mul.f32 	%f1649, %f257, %f1469;
	fma.rn.f32 	%f1650, %f258, %f1645, %f1649;
	mul.f32 	%f1651, %f257, %f1470;
	fma.rn.f32 	%f1652, %f258, %f1646, %f1651;
	mul.f32 	%f1653, %f257, %f1471;
	fma.rn.f32 	%f1654, %f258, %f1647, %f1653;
	mul.f32 	%f1655, %f257, %f1472;
	fma.rn.f32 	%f1656, %f258, %f1648, %f1655;
	st.global.v4.f32 	[%rd83], {%f1650, %f1652, %f1654, %f1656};
	add.s32 	%r110, %r108, %r28;
	cvt.u64.u32 	%rd84, %r110;
	add.s64 	%rd85, %rd84, %rd26;
	shl.b64 	%rd86, %rd85, 2;
	add.s64 	%rd87, %rd27, %rd86;
	ld.global.v4.f32 	{%f1657, %f1658, %f1659, %f1660}, [%rd87];
	mul.f32 	%f1661, %f257, %f1473;
	fma.rn.f32 	%f1662, %f258, %f1657, %f1661;
	mul.f32 	%f1663, %f257, %f1474;
	fma.rn.f32 	%f1664, %f258, %f1658, %f1663;
	mul.f32 	%f1665, %f257, %f1475;
	fma.rn.f32 	%f1666, %f258, %f1659, %f1665;
	mul.f32 	%f1667, %f257, %f1476;
	fma.rn.f32 	%f1668, %f258, %f1660, %f1667;
	st.global.v4.f32 	[%rd87], {%f1662, %f1664, %f1666, %f1668};
	ret;

}


// ===== COMPILED SASS (sm_100) =====

	.target	sm_100

	.elftype	@"ET_EXEC"


//--------------------- .note.nv.tkinfo           --------------------------
	.section	.note.nv.tkinfo,"",@"SHT_NOTE"
	.sectionflags	@"SHF_NOTE_NV_TKINFO"
	.tkinfo
        /*0018*/ 	.word	0x00000002
        /*0030*/ 	.string	""
        /*0030*/ 	.string	"ptxas"
        /*0030*/ 	.string	"Cuda compilation tools, release 13.0, V13.0.88"
        /*0030*/ 	.string	"Build cuda_13.0.r13.0/compiler.36424714_0"
        /*0030*/ 	.string	"-arch sm_100 -m 64 "



//--------------------- .note.nv.cuinfo           --------------------------
	.section	.note.nv.cuinfo,"",@"SHT_NOTE"
	.sectionflags	@"SHF_NOTE_NV_CUINFO"
        /*0018*/ 	.short	0x0002
        /*001a*/ 	.short	0x0064
        /*001c*/ 	.short	0x0082
	.zero		2


//--------------------- .nv.info                  --------------------------
	.section	.nv.info,"",@"SHT_CUDA_INFO"
	.align	4


	//----- nvinfo : EIATTR_REGCOUNT
	.align		4
        /*0000*/ 	.byte	0x04, 0x2f
        /*0002*/ 	.short	(.L_1 - .L_0)
	.align		4
.L_0:
        /*0004*/ 	.word	index@(_Z31sgemmVectorize_double_bufferingILi128ELi128ELi8ELi8ELi8ELi16ELi16ELi256EEviiifPfS0_fS0_)
        /*0008*/ 	.word	0x000000b8


	//----- nvinfo : EIATTR_FRAME_SIZE
	.align		4
.L_1:
        /*000c*/ 	.byte	0x04, 0x11
        /*000e*/ 	.short	(.L_3 - .L_2)
	.align		4
.L_2:
        /*0010*/ 	.word	index@(_Z31sgemmVectorize_double_bufferingILi128ELi128ELi8ELi8ELi8ELi16ELi16ELi256EEviiifPfS0_fS0_)
        /*0014*/ 	.word	0x00000000


	//----- nvinfo : EIATTR_REGCOUNT
	.align		4
.L_3:
        /*0018*/ 	.byte	0x04, 0x2f
        /*001a*/ 	.short	(.L_5 - .L_4)
	.align		4
.L_4:
        /*001c*/ 	.word	index@(_Z31sgemmVectorize_double_bufferingILi64ELi64ELi8ELi8ELi8ELi8ELi8ELi64EEviiifPfS0_fS0_)
        /*0020*/ 	.word	0x000000b8


	//----- nvinfo : EIATTR_FRAME_SIZE
	.align		4
.L_5:
        /*0024*/ 	.byte	0x04, 0x11
        /*0026*/ 	.short	(.L_7 - .L_6)
	.align		4
.L_6:
        /*0028*/ 	.word	index@(_Z31sgemmVectorize_double_bufferingILi64ELi64ELi8ELi8ELi8ELi8ELi8ELi64EEviiifPfS0_fS0_)
        /*002c*/ 	.word	0x00000000


	//----- nvinfo : EIATTR_MIN_STACK_SIZE
	.align		4
.L_7:
        /*0030*/ 	.byte	0x04, 0x12
        /*0032*/ 	.short	(.L_9 - .L_8)
	.align		4
.L_8:
        /*0034*/ 	.word	index@(_Z31sgemmVectorize_double_bufferingILi64ELi64ELi8ELi8ELi8ELi8ELi8ELi64EEviiifPfS0_fS0_)
        /*0038*/ 	.word	0x00000000


	//----- nvinfo : EIATTR_MIN_STACK_SIZE
	.align		4
.L_9:
        /*003c*/ 	.byte	0x04, 0x12
        /*003e*/ 	.short	(.L_11 - .L_10)
	.align		4
.L_10:
        /*0040*/ 	.word	index@(_Z31sgemmVectorize_double_bufferingILi128ELi128ELi8ELi8ELi8ELi16ELi16ELi256EEviiifPfS0_fS0_)
        /*0044*/ 	.word	0x00000000
.L_11:


//--------------------- .nv.compat                --------------------------
	.section	.nv.compat,"",@"SHT_CUDA_COMPAT_INFO"
	.align	4
        /*0000*/ 	.byte	0x02, 0x09, 0x00, 0x00, 0x02, 0x02, 0x01, 0x00, 0x02, 0x05, 0x05, 0x00, 0x03, 0x07, 0x01, 0x01
        /*0010*/ 	.byte	0x02, 0x03, 0x00, 0x00, 0x02, 0x06, 0x01, 0x00, 0x04, 0x0b, 0x08, 0x00, 0x09, 0x00, 0x00, 0x00
        /*0020*/ 	.byte	0x00, 0x00, 0x00, 0x00


//--------------------- .nv.info._Z31sgemmVectorize_double_bufferingILi64ELi64ELi8ELi8ELi8ELi8ELi8ELi64EEviiifPfS0_fS0_ --------------------------
	.section	.nv.info._Z31sgemmVectorize_double_bufferingILi64ELi64ELi8ELi8ELi8ELi8ELi8ELi64EEviiifPfS0_fS0_,"",@"SHT_CUDA_INFO"
	.sectionflags	@""
	.align	4


	//----- nvinfo : EIATTR_CUDA_API_VERSION
	.align		4
        /*0000*/ 	.byte	0x04, 0x37
        /*0002*/ 	.short	(.L_13 - .L_12)
.L_12:
        /*0004*/ 	.word	0x00000082


	//----- nvinfo : EIATTR_KPARAM_INFO
	.align		4
.L_13:
        /*0008*/ 	.byte	0x04, 0x17
        /*000a*/ 	.short	(.L_15 - .L_14)
.L_14:
        /*000c*/ 	.word	0x00000000
        /*0010*/ 	.short	0x0007
        /*0012*/ 	.short	0x0028
        /*0014*/ 	.byte	0x00, 0xf5, 0x21, 0x00


	//----- nvinfo : EIATTR_KPARAM_INFO
	.align		4
.L_15:
        /*0018*/ 	.byte	0x04, 0x17
        /*001a*/ 	.short	(.L_17 - .L_16)
.L_16:
        /*001c*/ 	.word	0x00000000
        /*0020*/ 	.short	0x0006
        /*0022*/ 	.short	0x0020
        /*0024*/ 	.byte	0x00, 0xf0, 0x11, 0x00


	//----- nvinfo : EIATTR_KPARAM_INFO
	.align		4
.L_17:
        /*0028*/ 	.byte	0x04, 0x17
        /*002a*/ 	.short	(.L_19 - .L_18)
.L_18:
        /*002c*/ 	.word	0x00000000
        /*0030*/ 	.short	0x0005
        /*0032*/ 	.short	0x0018
        /*0034*/ 	.byte	0x00, 0xf5, 0x21, 0x00


	//----- nvinfo : EIATTR_KPARAM_INFO
	.align		4
.L_19:
        /*0038*/ 	.byte	0x04, 0x17
        /*003a*/ 	.short	(.L_21 - .L_20)
.L_20:
        /*003c*/ 	.word	0x00000000
        /*0040*/ 	.short	0x0004
        /*0042*/ 	.short	0x0010
        /*0044*/ 	.byte	0x00, 0xf5, 0x21, 0x00


	//----- nvinfo : EIATTR_KPARAM_INFO
	.align		4
.L_21:
        /*0048*/ 	.byte	0x04, 0x17
        /*004a*/ 	.short	(.L_23 - .L_22)
.L_22:
        /*004c*/ 	.word	0x00000000
        /*0050*/ 	.short	0x0003
        /*0052*/ 	.short	0x000c
        /*0054*/ 	.byte	0x00, 0xf0, 0x11, 0x00


	//----- nvinfo : EIATTR_KPARAM_INFO
	.align		4
.L_23:
        /*0058*/ 	.byte	0x04, 0x17
        /*005a*/ 	.short	(.L_25 - .L_24)
.L_24:
        /*005c*/ 	.word	0x00000000
        /*0060*/ 	.short	0x0002
        /*0062*/ 	.short	0x0008
        /*0064*/ 	.byte	0x00, 0xf0, 0x11, 0x00


	//----- nvinfo : EIATTR_KPARAM_INFO
	.align		4
.L_25:
        /*0068*/ 	.byte	0x04, 0x17
        /*006a*/ 	.short	(.L_27 - .L_26)
.L_26:
        /*006c*/ 	.word	0x00000000
        /*0070*/ 	.short	0x0001
        /*0072*/ 	.short	0x0004
        /*0074*/ 	.byte	0x00, 0xf0, 0x11, 0x00


	//----- nvinfo : EIATTR_KPARAM_INFO
	.align		4
.L_27:
        /*0078*/ 	.byte	0x04, 0x17
        /*007a*/ 	.short	(.L_29 - .L_28)
.L_28:
        /*007c*/ 	.word	0x00000000
        /*0080*/ 	.short	0x0000
        /*0082*/ 	.short	0x0000
        /*0084*/ 	.byte	0x00, 0xf0, 0x11, 0x00


	//----- nvinfo : EIATTR_SPARSE_MMA_MASK
	.align		4
.L_29:
        /*0088*/ 	.byte	0x03, 0x50
        /*008a*/ 	.short	0x0000


	//----- nvinfo : EIATTR_MAXREG_COUNT
	.align		4
        /*008c*/ 	.byte	0x03, 0x1b
        /*008e*/ 	.short	0x00ff


	//----- nvinfo : EIATTR_NUM_BARRIERS
	.align		4
        /*0090*/ 	.byte	0x02, 0x4c
        /*0092*/ 	.byte	0x01
	.zero		1


	//----- nvinfo : EIATTR_MERCURY_ISA_VERSION
	.align		4
        /*0094*/ 	.byte	0x03, 0x5f
        /*0096*/ 	.short	0x0101


	//----- nvinfo : EIATTR_VRC_CTA_INIT_COUNT
	.align		4
        /*0098*/ 	.byte	0x02, 0x4a
	.zero		1
	.zero		1


	//----- nvinfo : EIATTR_EXIT_INSTR_OFFSETS
	.align		4
        /*009c*/ 	.byte	0x04, 0x1c
        /*009e*/ 	.short	(.L_31 - .L_30)


	//   ....[0]....
.L_30:
        /*00a0*/ 	.word	0x00005cc0


	//----- nvinfo : EIATTR_MAX_THREADS
	.align		4
.L_31:
        /*00a4*/ 	.byte	0x04, 0x05
        /*00a6*/ 	.short	(.L_33 - .L_32)
.L_32:
        /*00a8*/ 	.word	0x00000040
        /*00ac*/ 	.word	0x00000001
        /*00b0*/ 	.word	0x00000001


	//----- nvinfo : EIATTR_CBANK_PARAM_SIZE
	.align		4
.L_33:
        /*00b4*/ 	.byte	0x03, 0x19
        /*00b6*/ 	.short	0x0030


	//----- nvinfo : EIATTR_PARAM_CBANK
	.align		4
        /*00b8*/ 	.byte	0x04, 0x0a
        /*00ba*/ 	.short	(.L_35 - .L_34)
	.align		4
.L_34:
        /*00bc*/ 	.word	index@(.nv.constant0._Z31sgemmVectorize_double_bufferingILi64ELi64ELi8ELi8ELi8ELi8ELi8ELi64EEviiifPfS0_fS0_)
        /*00c0*/ 	.short	0x0380
        /*00c2*/ 	.short	0x0030


	//----- nvinfo : EIATTR_SW_WAR
	.align		4
.L_35:
        /*00c4*/ 	.byte	0x04, 0x36
        /*00c6*/ 	.short	(.L_37 - .L_36)
.L_36:
        /*00c8*/ 	.word	0x00000008
.L_37:


//--------------------- .nv.info._Z31sgemmVectorize_double_bufferingILi128ELi128ELi8ELi8ELi8ELi16ELi16ELi256EEviiifPfS0_fS0_ --------------------------
	.section	.nv.info._Z31sgemmVectorize_double_bufferingILi128ELi128ELi8ELi8ELi8ELi16ELi16ELi256EEviiifPfS0_fS0_,"",@"SHT_CUDA_INFO"
	.sectionflags	@""
	.align	4


	//----- nvinfo : EIATTR_CUDA_API_VERSION
	.align		4
        /*0000*/ 	.byte	0x04, 0x37
        /*0002*/ 	.short	(.L_39 - .L_38)
.L_38:
        /*0004*/ 	.word	0x00000082


	//----- nvinfo : EIATTR_KPARAM_INFO
	.align		4
.L_39:
        /*0008*/ 	.byte	0x04, 0x17
        /*000a*/ 	.short	(.L_41 - .L_40)
.L_40:
        /*000c*/ 	.word	0x00000000
        /*0010*/ 	.short	0x0007
        /*0012*/ 	.short	0x0028
        /*0014*/ 	.byte	0x00, 0xf5, 0x21, 0x00


	//----- nvinfo : EIATTR_KPARAM_INFO
	.align		4
.L_41:
        /*0018*/ 	.byte	0x04, 0x17
        /*001a*/ 	.short	(.L_43 - .L_42)
.L_42:
        /*001c*/ 	.word	0x00000000
        /*0020*/ 	.short	0x0006
        /*0022*/ 	.short	0x0020
        /*0024*/ 	.byte	0x00, 0xf0, 0x11, 0x00


	//----- nvinfo : EIATTR_KPARAM_INFO
	.align		4
.L_43:
        /*0028*/ 	.byte	0x04, 0x17
        /*002a*/ 	.short	(.L_45 - .L_44)
.L_44:
        /*002c*/ 	.word	0x00000000
        /*0030*/ 	.short	0x0005
        /*0032*/ 	.short	0x0018
        /*0034*/ 	.byte	0x00, 0xf5, 0x21, 0x00


	//----- nvinfo : EIATTR_KPARAM_INFO
	.align		4
.L_45:
        /*0038*/ 	.byte	0x04, 0x17
        /*003a*/ 	.short	(.L_47 - .L_46)
.L_46:
        /*003c*/ 	.word	0x00000000
        /*0040*/ 	.short	0x0004
        /*0042*/ 	.short	0x0010
        /*0044*/ 	.byte	0x00, 0xf5, 0x21, 0x00


	//----- nvinfo : EIATTR_KPARAM_INFO
	.align		4
.L_47:
        /*0048*/ 	.byte	0x04, 0x17
        /*004a*/ 	.short	(.L_49 - .L_48)
.L_48:
        /*004c*/ 	.word	0x00000000
        /*0050*/ 	.short	0x0003
        /*0052*/ 	.short	0x000c
        /*0054*/ 	.byte	0x00, 0xf0, 0x11, 0x00


	//----- nvinfo : EIATTR_KPARAM_INFO
	.align		4
.L_49:
        /*0058*/ 	.byte	0x04, 0x17
        /*005a*/ 	.short	(.L_51 - .L_50)
.L_50:
        /*005c*/ 	.word	0x00000000
        /*0060*/ 	.short	0x0002
        /*0062*/ 	.short	0x0008
        /*0064*/ 	.byte	0x00, 0xf0, 0x11, 0x00


	//----- nvinfo : EIATTR_KPARAM_INFO
	.align		4
.L_51:
        /*0068*/ 	.byte	0x04, 0x17
        /*006a*/ 	.short	(.L_53 - .L_52)
.L_52:
        /*006c*/ 	.word	0x00000000
        /*0070*/ 	.short	0x0001
        /*0072*/ 	.short	0x0004
        /*0074*/ 	.byte	0x00, 0xf0, 0x11, 0x00


	//----- nvinfo : EIATTR_KPARAM_INFO
	.align		4
.L_53:
        /*0078*/ 	.byte	0x04, 0x17
        /*007a*/ 	.short	(.L_55 - .L_54)
.L_54:
        /*007c*/ 	.word	0x00000000
        /*0080*/ 	.short	0x0000
        /*0082*/ 	.short	0x0000
        /*0084*/ 	.byte	0x00, 0xf0, 0x11, 0x00


	//----- nvinfo : EIATTR_SPARSE_MMA_MASK
	.align		4
.L_55:
        /*0088*/ 	.byte	0x03, 0x50
        /*008a*/ 	.short	0x0000


	//----- nvinfo : EIATTR_MAXREG_COUNT
	.align		4
        /*008c*/ 	.byte	0x03, 0x1b
        /*008e*/ 	.short	0x00ff


	//----- nvinfo : EIATTR_NUM_BARRIERS
	.align		4
        /*0090*/ 	.byte	0x02, 0x4c
        /*0092*/ 	.byte	0x01
	.zero		1


	//----- nvinfo : EIATTR_MERCURY_ISA_VERSION
	.align		4
        /*0094*/ 	.byte	0x03, 0x5f
        /*0096*/ 	.short	0x0101


	//----- nvinfo : EIATTR_VRC_CTA_INIT_COUNT
	.align		4
        /*0098*/ 	.byte	0x02, 0x4a
	.zero		1
	.zero		1


	//----- nvinfo : EIATTR_EXIT_INSTR_OFFSETS
	.align		4
        /*009c*/ 	.byte	0x04, 0x1c
        /*009e*/ 	.short	(.L_57 - .L_56)


	//   ....[0]....
.L_56:
        /*00a0*/ 	.word	0x00005b10


	//----- nvinfo : EIATTR_MAX_THREADS
	.align		4
.L_57:
        /*00a4*/ 	.byte	0x04, 0x05
        /*00a6*/ 	.short	(.L_59 - .L_58)
.L_58:
        /*00a8*/ 	.word	0x00000100
        /*00ac*/ 	.word	0x00000001
        /*00b0*/ 	.word	0x00000001


	//----- nvinfo : EIATTR_CBANK_PARAM_SIZE
	.align		4
.L_59:
        /*00b4*/ 	.byte	0x03, 0x19
        /*00b6*/ 	.short	0x0030


	//----- nvinfo : EIATTR_PARAM_CBANK
	.align		4
        /*00b8*/ 	.byte	0x04, 0x0a
        /*00ba*/ 	.short	(.L_61 - .L_60)
	.align		4
.L_60:
        /*00bc*/ 	.word	index@(.nv.constant0._Z31sgemmVectorize_double_bufferingILi128ELi128ELi8ELi8ELi8ELi16ELi16ELi256EEviiifPfS0_fS0_)
        /*00c0*/ 	.short	0x0380
        /*00c2*/ 	.short	0x0030


	//----- nvinfo : EIATTR_SW_WAR
	.align		4
.L_61:
        /*00c4*/ 	.byte	0x04, 0x36
        /*00c6*/ 	.short	(.L_63 - .L_62)
.L_62:
        /*00c8*/ 	.word	0x00000008
.L_63:


//--------------------- .nv.callgraph             --------------------------
	.section	.nv.callgraph,"",@"SHT_CUDA_CALLGRAPH"
	.align	4
	.sectionentsize	8
	.align		4
        /*0000*/ 	.word	0x00000000
	.align		4
        /*0004*/ 	.word	0xffffffff
	.align		4
        /*0008*/ 	.word	0x00000000
	.align		4
        /*000c*/ 	.word	0xfffffffe
	.align		4
        /*0010*/ 	.word	0x00000000
	.align		4
        /*0014*/ 	.word	0xfffffffd
	.align		4
        /*0018*/ 	.word	0x00000000
	.align		4
        /*001c*/ 	.word	0xfffffffc


//--------------------- .text._Z31sgemmVectorize_double_bufferingILi64ELi64ELi8ELi8ELi8ELi8ELi8ELi64EEviiifPfS0_fS0_ --------------------------
	.section	.text._Z31sgemmVectorize_double_bufferingILi64ELi64ELi8ELi8ELi8ELi8ELi8ELi64EEviiifPfS0_fS0_,"ax",@progbits
	.align	128
        .global         _Z31sgemmVectorize_double_bufferingILi64ELi64ELi8ELi8ELi8ELi8ELi8ELi64EEviiifPfS0_fS0_
        .type           _Z31sgemmVectorize_double_bufferingILi64ELi64ELi8ELi8ELi8ELi8ELi8ELi64EEviiifPfS0_fS0_,@function
        .size           _Z31sgemmVectorize_double_bufferingILi64ELi64ELi8ELi8ELi8ELi8ELi8ELi64EEviiifPfS0_fS0_,(.L_x_6 - _Z31sgemmVectorize_double_bufferingILi64ELi64ELi8ELi8ELi8ELi8ELi8ELi64EEviiifPfS0_fS0_)
        .other          _Z31sgemmVectorize_double_bufferingILi64ELi64ELi8ELi8ELi8ELi8ELi8ELi64EEviiifPfS0_fS0_,@"STO_CUDA_ENTRY STV_DEFAULT"
_Z31sgemmVectorize_double_bufferingILi64ELi64ELi8ELi8ELi8ELi8ELi8ELi64EEviiifPfS0_fS0_:
.text._Z31sgemmVectorize_double_bufferingILi64ELi64ELi8ELi8ELi8ELi8ELi8ELi64EEviiifPfS0_fS0_:
[----:B------:R-:W-:Y:S01]  /*0000*/  LDC R1, c[0x0][0x37c] ;  /* 0x0000df00ff017b82 */ /* 0x000fe20000000800 */
[----:B------:R-:W0:Y:S07]  /*0010*/  S2R R155, SR_TID.X ;  /* 0x00000000009b7919 */ /* 0x000e2e0000002100 */
[----:B------:R-:W1:Y:S01]  /*0020*/  S2UR UR4, SR_CTAID.Y ;  /* 0x00000000000479c3 */ /* 0x000e620000002600 */
[----:B------:R-:W2:Y:S01]  /*0030*/  LDCU.64 UR8, c[0x0][0x358] ;  /* 0x00006b00ff0877ac */ /* 0x000ea20008000a00 */
[----:B------:R-:W3:Y:S06]  /*0040*/  S2R R21, SR_CTAID.X ;  /* 0x0000000000157919 */ /* 0x000eec0000002500 */
[----:B------:R-:W4:Y:S08]  /*0050*/  LDC R48, c[0x0][0x388] ;  /* 0x0000e200ff307b82 */ /* 0x000f300000000800 */
[----:B------:R-:W5:Y:S08]  /*0060*/  LDC R118, c[0x0][0x384] ;  /* 0x0000e100ff767b82 */ /* 0x000f700000000800 */
[----:B------:R-:W2:Y:S01]  /*0070*/  LDC.64 R32, c[0x0][0x390] ;  /* 0x0000e400ff207b82 */ /* 0x000ea20000000a00 */
[----:B-1----:R-:W-:Y:S01]  /*0080*/  USHF.L.U32 UR4, UR4, 0x6, URZ ;  /* 0x0000000604047899 */ /* 0x002fe200080006ff */
[----:B0-----:R-:W-:-:S06]  /*0090*/  SHF.L.U32 R10, R155, 0x2, RZ ;  /* 0x000000029b0a7819 */ /* 0x001fcc00000006ff */
[----:B------:R-:W0:Y:S01]  /*00a0*/  LDC.64 R34, c[0x0][0x398] ;  /* 0x0000e600ff227b82 */ /* 0x000e220000000a00 */
[--C-:B------:R-:W-:Y:S01]  /*00b0*/  SHF.R.U32.HI R49, RZ, 0x1, R155.reuse ;  /* 0x00000001ff317819 */ /* 0x100fe2000001169b */
[----:B----4-:R-:W-:Y:S01]  /*00c0*/  IMAD R3, R48, UR4, RZ ;  /* 0x0000000430037c24 */ /* 0x010fe2000f8e02ff */
[C---:B------:R-:W-:Y:S02]  /*00d0*/  LOP3.LUT R51, R10.reuse, 0x4, RZ, 0xc0, !PT ;  /* 0x000000040a337812 */ /* 0x040fe400078ec0ff */
[----:B------:R-:W-:Y:S02]  /*00e0*/  SHF.R.U32.HI R53, RZ, 0x4, R155 ;  /* 0x00000004ff357819 */ /* 0x000fe4000001169b */
[----:B------:R-:W-:Y:S01]  /*00f0*/  LOP3.LUT R57, R10, 0x3c, RZ, 0xc0, !PT ;  /* 0x0000003c0a397812 */ /* 0x000fe200078ec0ff */
[----:B------:R-:W-:Y:S01]  /*0100*/  IMAD R59, R49, R48, R51 ;  /* 0x00000030313b7224 */ /* 0x000fe200078e0233 */
[----:B---3--:R-:W-:-:S03]  /*0110*/  SHF.L.U32 R21, R21, 0x6, RZ ;  /* 0x0000000615157819 */ /* 0x008fc600000006ff */
[----:B-----5:R-:W-:Y:S01]  /*0120*/  IMAD R7, R53, R118, R57 ;  /* 0x0000007635077224 */ /* 0x020fe200078e0239 */
[----:B------:R-:W-:Y:S01]  /*0130*/  LEA R5, R48, R59, 0x5 ;  /* 0x0000003b30057211 */ /* 0x000fe200078e28ff */
[----:B--2---:R-:W-:-:S03]  /*0140*/  IMAD.WIDE.U32 R32, R3, 0x4, R32 ;  /* 0x0000000403207825 */ /* 0x004fc600078e0020 */
[----:B------:R-:W-:Y:S01]  /*0150*/  LEA R9, R118, R7, 0x2 ;  /* 0x0000000776097211 */ /* 0x000fe200078e10ff */
[----:B------:R-:W-:-:S04]  /*0160*/  IMAD.WIDE R2, R59, 0x4, R32 ;  /* 0x000000043b027825 */ /* 0x000fc800078e0220 */
[----:B0-----:R-:W-:Y:S01]  /*0170*/  IMAD.WIDE.U32 R34, R21, 0x4, R34 ;  /* 0x0000000415227825 */ /* 0x001fe200078e0022 */
[----:B------:R0:W2:Y:S03]  /*0180*/  LDG.E.128 R12, desc[UR8][R2.64] ;  /* 0x00000008020c7981 */ /* 0x0000a6000c1e1d00 */
[----:B------:R-:W-:-:S04]  /*0190*/  IMAD.WIDE R4, R5, 0x4, R32 ;  /* 0x0000000405047825 */ /* 0x000fc800078e0220 */
[--C-:B------:R-:W-:Y:S01]  /*01a0*/  IMAD.WIDE R6, R7, 0x4, R34.reuse ;  /* 0x0000000407067825 */ /* 0x100fe200078e0222 */
[----:B------:R1:W3:Y:S03]  /*01b0*/  LDG.E.128 R16, desc[UR8][R4.64] ;  /* 0x0000000804107981 */ /* 0x0002e6000c1e1d00 */
[----:B------:R-:W-:Y:S01]  /*01c0*/  IMAD.WIDE R8, R9, 0x4, R34 ;  /* 0x0000000409087825 */ /* 0x000fe200078e0222 */
[----:B------:R-:W4:Y:S04]  /*01d0*/  LDG.E.128 R24, desc[UR8][R6.64] ;  /* 0x0000000806187981 */ /* 0x000f28000c1e1d00 */
[----:B------:R-:W5:Y:S01]  /*01e0*/  LDG.E.128 R28, desc[UR8][R8.64] ;  /* 0x00000008081c7981 */ /* 0x000f62000c1e1d00 */
[----:B------:R-:W1:Y:S01]  /*01f0*/  S2UR UR6, SR_CgaCtaId ;  /* 0x00000000000679c3 */ /* 0x000e620000008800 */
[----:B------:R-:W-:Y:S01]  /*0200*/  UMOV UR5, 0x400 ;  /* 0x0000040000057882 */ /* 0x000fe20000000000 */
[----:B------:R-:W-:-:S02]  /*0210*/  SHF.L.U32 R0, R155, 0xa, RZ ;  /* 0x0000000a9b007819 */ /* 0x000fc400000006ff */
[----:B0-----:R-:W-:Y:S02]  /*0220*/  SHF.L.U32 R2, R155, 0x4, RZ ;  /* 0x000000049b027819 */ /* 0x001fe400000006ff */
[----:B------:R-:W-:Y:S02]  /*0230*/  LOP3.LUT R0, R0, 0x400, RZ, 0xc0, !PT ;  /* 0x0000040000007812 */ /* 0x000fe400078ec0ff */
[----:B------:R-:W-:Y:S01]  /*0240*/  LOP3.LUT R2, R2, 0xf0, RZ, 0xc0, !PT ;  /* 0x000000f002027812 */ /* 0x000fe200078ec0ff */
[----:B-1----:R-:W-:Y:S02]  /*0250*/  ULEA UR7, UR6, UR5, 0x18 ;  /* 0x0000000506077291 */ /* 0x002fe4000f8ec0ff */
[----:B------:R-:W-:-:S04]  /*0260*/  UIADD3 UR5, UPT, UPT, UR5, 0x1000, URZ ;  /* 0x0000100005057890 */ /* 0x000fc8000fffe0ff */
[----:B------:R-:W-:Y:S01]  /*0270*/  ULEA UR5, UR6, UR5, 0x18 ;  /* 0x0000000506057291 */ /* 0x000fe2000f8ec0ff */
[----:B------:R-:W-:-:S05]  /*0280*/  IADD3 R0, PT, PT, R0, UR7, RZ ;  /* 0x0000000700007c10 */ /* 0x000fca000fffe0ff */
[----:B------:R-:W-:Y:S02]  /*0290*/  IADD3 R50, PT, PT, R2, UR5, RZ ;  /* 0x0000000502327c10 */ /* 0x000fe4000fffe0ff */
[----:B------:R-:W-:Y:S02]  /*02a0*/  LEA R3, R49, R0, 0x2 ;  /* 0x0000000031037211 */ /* 0x000fe400078e10ff */
[----:B------:R-:W-:Y:S02]  /*02b0*/  LEA R4, R53, R50, 0x8 ;  /* 0x0000003235047211 */ /* 0x000fe400078e40ff */
[----:B------:R-:W-:Y:S02]  /*02c0*/  ISETP.GE.U32.AND P0, PT, R48, 0x9, PT ;  /* 0x000000093000780c */ /* 0x000fe40003f06070 */
[----:B------:R-:W-:Y:S01]  /*02d0*/  LOP3.LUT R20, R10, 0xe0, RZ, 0xc0, !PT ;  /* 0x000000e00a147812 */ /* 0x000fe200078ec0ff */
[----:B------:R-:W-:Y:S01]  /*02e0*/  IMAD R116, R118, UR4, R21 ;  /* 0x0000000476747c24 */ /* 0x000fe2000f8e0215 */
[----:B------:R-:W-:Y:S01]  /*02f0*/  SHF.L.U32 R52, R155, 0x3, RZ ;  /* 0x000000039b347819 */ /* 0x000fe200000006ff */
[----:B------:R-:W-:-:S02]  /*0300*/  HFMA2 R23, -RZ, RZ, 0, 0 ;  /* 0x00000000ff177431 */ /* 0x000fc400000001ff */
[----:B------:R-:W-:Y:S02]  /*0310*/  HFMA2 R0, -RZ, RZ, 0, 0 ;  /* 0x00000000ff007431 */ /* 0x000fe400000001ff */
[----:B------:R-:W-:Y:S02]  /*0320*/  HFMA2 R154, -RZ, RZ, 0, 0 ;  /* 0x00000000ff9a7431 */ /* 0x000fe400000001ff */
[----:B------:R-:W-:Y:S02]  /*0330*/  HFMA2 R56, -RZ, RZ, 0, 0 ;  /* 0x00000000ff387431 */ /* 0x000fe400000001ff */
[----:B------:R-:W-:Y:S02]  /*0340*/  HFMA2 R54, -RZ, RZ, 0, 0 ;  /* 0x00000000ff367431 */ /* 0x000fe400000001ff */
[----:B------:R-:W-:Y:S01]  /*0350*/  HFMA2 R71, -RZ, RZ, 0, 0 ;  /* 0x00000000ff477431 */ /* 0x000fe200000001ff */
[----:B------:R-:W-:Y:S02]  /*0360*/  CS2R R146, SRZ ;  /* 0x0000000000927805 */ /* 0x000fe4000001ff00 */
[----:B------:R-:W-:-:S02]  /*0370*/  CS2R R144, SRZ ;  /* 0x0000000000907805 */ /* 0x000fc4000001ff00 */
[----:B------:R-:W-:Y:S02]  /*0380*/  CS2R R142, SRZ ;  /* 0x00000000008e7805 */ /* 0x000fe4000001ff00 */
[----:B------:R-:W-:Y:S02]  /*0390*/  MOV R117, RZ ;  /* 0x000000ff00757202 */ /* 0x000fe40000000f00 */
[----:B------:R-:W-:Y:S02]  /*03a0*/  CS2R R138, SRZ ;  /* 0x00000000008a7805 */ /* 0x000fe4000001ff00 */
[----:B------:R-:W-:Y:S02]  /*03b0*/  MOV R119, RZ ;  /* 0x000000ff00777202 */ /* 0x000fe40000000f00 */
[----:B------:R-:W-:Y:S02]  /*03c0*/  CS2R R140, SRZ ;  /* 0x00000000008c7805 */ /* 0x000fe4000001ff00 */
[----:B------:R-:W-:-:S02]  /*03d0*/  CS2R R128, SRZ ;  /* 0x0000000000807805 */ /* 0x000fc4000001ff00 */
[----:B------:R-:W-:Y:S02]  /*03e0*/  CS2R R122, SRZ ;  /* 0x00000000007a7805 */ /* 0x000fe4000001ff00 */
[----:B------:R-:W-:Y:S02]  /*03f0*/  CS2R R126, SRZ ;  /* 0x00000000007e7805 */ /* 0x000fe4000001ff00 */
[----:B------:R-:W-:Y:S02]  /*0400*/  CS2R R120, SRZ ;  /* 0x0000000000787805 */ /* 0x000fe4000001ff00 */
[----:B------:R-:W-:Y:S02]  /*0410*/  CS2R R136, SRZ ;  /* 0x0000000000887805 */ /* 0x000fe4000001ff00 */
        /* <DEDUP_REMOVED lines=16> */
[----:B------:R-:W-:Y:S02]  /*0520*/  MOV R65, RZ ;  /* 0x000000ff00417202 */ /* 0x000fe40000000f00 */
[----:B------:R-:W-:Y:S02]  /*0530*/  MOV R67, RZ ;  /* 0x000000ff00437202 */ /* 0x000fe40000000f00 */
[----:B------:R-:W-:Y:S02]  /*0540*/  MOV R58, RZ ;  /* 0x000000ff003a7202 */ /* 0x000fe40000000f00 */
[----:B------:R-:W-:Y:S01]  /*0550*/  LOP3.LUT R52, R52, 0x38, RZ, 0xc0, !PT ;  /* 0x0000003834347812 */ /* 0x000fe200078ec0ff */
[----:B--2---:R-:W-:Y:S04]  /*0560*/  STS [R3], R12 ;  /* 0x0000000c03007388 */ /* 0x004fe80000000800 */
[----:B------:R-:W-:Y:S04]  /*0570*/  STS [R3+0x100], R13 ;  /* 0x0001000d03007388 */ /* 0x000fe80000000800 */
[----:B------:R-:W-:Y:S04]  /*0580*/  STS [R3+0x200], R14 ;  /* 0x0002000e03007388 */ /* 0x000fe80000000800 */
[----:B------:R-:W-:Y:S04]  /*0590*/  STS [R3+0x300], R15 ;  /* 0x0003000f03007388 */ /* 0x000fe80000000800 */
[----:B---3--:R-:W-:Y:S04]  /*05a0*/  STS [R3+0x80], R16 ;  /* 0x0000801003007388 */ /* 0x008fe80000000800 */
[----:B------:R-:W-:Y:S04]  /*05b0*/  STS [R3+0x180], R17 ;  /* 0x0001801103007388 */ /* 0x000fe80000000800 */
[----:B------:R-:W-:Y:S04]  /*05c0*/  STS [R3+0x280], R18 ;  /* 0x0002801203007388 */ /* 0x000fe80000000800 */
[----:B------:R-:W-:Y:S04]  /*05d0*/  STS [R3+0x380], R19 ;  /* 0x0003801303007388 */ /* 0x000fe80000000800 */
[----:B----4-:R-:W-:Y:S04]  /*05e0*/  STS.128 [R4], R24 ;  /* 0x0000001804007388 */ /* 0x010fe80000000c00 */
[----:B-----5:R0:W-:Y:S01]  /*05f0*/  STS.128 [R4+0x400], R28 ;  /* 0x0004001c04007388 */ /* 0x0201e20000000c00 */
[----:B------:R-:W-:Y:S01]  /*0600*/  BAR.SYNC.DEFER_BLOCKING 0x0 ;  /* 0x0000000000007b1d */ /* 0x000fe20000010000 */
[----:B0-----:R-:W-:-:S04]  /*0610*/  SHF.L.U32 R4, R155, 0x5, RZ ;  /* 0x000000059b047819 */ /* 0x001fc800000006ff */
[----:B------:R-:W-:Y:S02]  /*0620*/  LOP3.LUT R22, R4, 0xe0, RZ, 0xc0, !PT ;  /* 0x000000e004167812 */ /* 0x000fe400078ec0ff */
[----:B------:R-:W-:Y:S02]  /*0630*/  CS2R R2, SRZ ;  /* 0x0000000000027805 */ /* 0x000fe4000001ff00 */
[----:B------:R-:W-:Y:S01]  /*0640*/  LOP3.LUT R155, R155, 0x38, RZ, 0xc0, !PT ;  /* 0x000000389b9b7812 */ /* 0x000fe200078ec0ff */
[----:B------:R0:W1:Y:S04]  /*0650*/  LDS.128 R4, [R20+UR7] ;  /* 0x0000000714047984 */ /* 0x0000680008000c00 */
[----:B------:R0:W2:Y:S04]  /*0660*/  LDS.128 R8, [R20+UR7+0x10] ;  /* 0x0000100714087984 */ /* 0x0000a80008000c00 */
[----:B------:R0:W3:Y:S04]  /*0670*/  LDS.128 R12, [R22+UR5] ;  /* 0x00000005160c7984 */ /* 0x0000e80008000c00 */
[----:B------:R0:W4:Y:S01]  /*0680*/  LDS.128 R16, [R22+UR5+0x10] ;  /* 0x0000100516107984 */ /* 0x0001220008000c00 */
[----:B------:R-:W-:Y:S05]  /*0690*/  @!P0 BRA `(.L_x_0) ;  /* 0x0000002400508947 */ /* 0x000fea0003800000 */
[C---:B------:R-:W-:Y:S01]  /*06a0*/  LOP3.LUT R55, R53.reuse, 0xc, RZ, 0xfc, !PT ;  /* 0x0000000c35377812 */ /* 0x040fe200078efcff */
[----:B------:R-:W-:Y:S01]  /*06b0*/  UMOV UR4, URZ ;  /* 0x000000ff00047c82 */ /* 0x000fe20008000000 */
[----:B0-----:R-:W-:Y:S02]  /*06c0*/  LOP3.LUT R20, R53, 0x8, RZ, 0xfc, !PT ;  /* 0x0000000835147812 */ /* 0x001fe400078efcff */
[----:B------:R-:W-:Y:S01]  /*06d0*/  LOP3.LUT R63, R49, 0x20, RZ, 0xfc, !PT ;  /* 0x00000020313f7812 */ /* 0x000fe200078efcff */
[-CC-:B------:R-:W-:Y:S01]  /*06e0*/  IMAD R55, R55, R118.reuse, R57.reuse ;  /* 0x0000007637377224 */ /* 0x180fe200078e0239 */
[----:B------:R-:W-:Y:S01]  /*06f0*/  MOV R61, 0x1 ;  /* 0x00000001003d7802 */ /* 0x000fe20000000f00 */
[----:B------:R-:W-:Y:S01]  /*0700*/  IMAD R57, R20, R118, R57 ;  /* 0x0000007614397224 */ /* 0x000fe200078e0239 */
[----:B------:R-:W-:Y:S01]  /*0710*/  MOV R146, RZ ;  /* 0x000000ff00927202 */ /* 0x000fe20000000f00 */
[----:B------:R-:W-:Y:S01]  /*0720*/  IMAD R63, R63, R48, R51 ;  /* 0x000000303f3f7224 */ /* 0x000fe200078e0233 */
[----:B------:R-:W-:-:S07]  /*0730*/  MOV R20, RZ ;  /* 0x000000ff00147202 */ /* 0x000fce0000000f00 */
.L_x_1:
[-C--:B-1--4-:R-:W-:Y:S01]  /*0740*/  FFMA R38, R17, R4.reuse, R56 ;  /* 0x0000000411267223 */ /* 0x092fe20000000038 */
[-C--:B---3--:R-:W-:Y:S01]  /*0750*/  FFMA R40, R12, R5.reuse, R169 ;  /* 0x000000050c287223 */ /* 0x088fe200000000a9 */
[-C--:B------:R-:W-:Y:S01]  /*0760*/  FFMA R168, R13, R5.reuse, R168 ;  /* 0x000000050da87223 */ /* 0x080fe200000000a8 */
[-C--:B------:R-:W-:Y:S01]  /*0770*/  FFMA R171, R14, R5.reuse, R171 ;  /* 0x000000050eab7223 */ /* 0x080fe200000000ab */
[-C--:B------:R-:W-:Y:S01]  /*0780*/  FFMA R170, R15, R5.reuse, R170 ;  /* 0x000000050faa7223 */ /* 0x080fe200000000aa */
[-C--:B------:R-:W-:Y:S01]  /*0790*/  FFMA R175, R16, R5.reuse, R175 ;  /* 0x0000000510af7223 */ /* 0x080fe200000000af */
[-C--:B------:R-:W-:Y:S01]  /*07a0*/  FFMA R172, R17, R5.reuse, R172 ;  /* 0x0000000511ac7223 */ /* 0x080fe200000000ac */
[-C--:B------:R-:W-:Y:S01]  /*07b0*/  FFMA R173, R18, R5.reuse, R173 ;  /* 0x0000000512ad7223 */ /* 0x080fe200000000ad */
[----:B------:R-:W-:Y:S01]  /*07c0*/  FFMA R174, R19, R5, R174 ;  /* 0x0000000513ae7223 */ /* 0x000fe200000000ae */
[C---:B------:R-:W-:Y:S01]  /*07d0*/  LEA R56, R20.reuse, UR7, 0xb ;  /* 0x0000000714387c11 */ /* 0x040fe2000f8e58ff */
[-C--:B------:R-:W-:Y:S01]  /*07e0*/  FFMA R36, R15, R4.reuse, R54 ;  /* 0x000000040f247223 */ /* 0x080fe20000000036 */
[----:B------:R-:W-:Y:S01]  /*07f0*/  LEA R5, R20, UR5, 0xb ;  /* 0x0000000514057c11 */ /* 0x000fe2000f8e58ff */
[----:B------:R-:W-:Y:S01]  /*0800*/  FFMA R71, R12, R4, R71 ;  /* 0x000000040c477223 */ /* 0x000fe20000000047 */
[----:B------:R-:W-:Y:S01]  /*0810*/  LEA R56, R155, R56, 0x2 ;  /* 0x000000389b387211 */ /* 0x000fe200078e10ff */
[-C--:B------:R-:W-:Y:S01]  /*0820*/  FFMA R58, R13, R4.reuse, R58 ;  /* 0x000000040d3a7223 */ /* 0x080fe2000000003a */
[----:B------:R-:W-:Y:S01]  /*0830*/  LEA R54, R52, R5, 0x2 ;  /* 0x0000000534367211 */ /* 0x000fe200078e10ff */
[-C--:B------:R-:W-:Y:S01]  /*0840*/  FFMA R69, R14, R4.reuse, R69 ;  /* 0x000000040e457223 */ /* 0x080fe20000000045 */
[-C--:B------:R-:W-:Y:S01]  /*0850*/  FFMA R67, R16, R4.reuse, R67 ;  /* 0x0000000410437223 */ /* 0x080fe20000000043 */
[-C--:B------:R-:W-:Y:S01]  /*0860*/  FFMA R65, R18, R4.reuse, R65 ;  /* 0x0000000412417223 */ /* 0x080fe20000000041 */
[----:B------:R-:W-:Y:S01]  /*0870*/  FFMA R68, R19, R4, R68 ;  /* 0x0000000413447223 */ /* 0x000fe20000000044 */
[-C--:B------:R-:W-:Y:S01]  /*0880*/  FFMA R157, R12, R6.reuse, R157 ;  /* 0x000000060c9d7223 */ /* 0x080fe2000000009d */
[-C--:B------:R-:W-:Y:S01]  /*0890*/  FFMA R156, R13, R6.reuse, R156 ;  /* 0x000000060d9c7223 */ /* 0x080fe2000000009c */
[-C--:B------:R-:W-:Y:S01]  /*08a0*/  FFMA R159, R14, R6.reuse, R159 ;  /* 0x000000060e9f7223 */ /* 0x080fe2000000009f */
[-C--:B------:R-:W-:Y:S01]  /*08b0*/  FFMA R158, R15, R6.reuse, R158 ;  /* 0x000000060f9e7223 */ /* 0x080fe2000000009e */
        /* <DEDUP_REMOVED lines=12> */
[----:B------:R-:W-:Y:S01]  /*0980*/  LDS.128 R20, [R56+0x100] ;  /* 0x0001000038147984 */ /* 0x000fe20000000c00 */
[-C--:B--2---:R-:W-:Y:S01]  /*0990*/  FFMA R127, R12, R8.reuse, R127 ;  /* 0x000000080c7f7223 */ /* 0x084fe2000000007f */
[-C--:B------:R-:W-:Y:S01]  /*09a0*/  FFMA R124, R13, R8.reuse, R124 ;  /* 0x000000080d7c7223 */ /* 0x080fe2000000007c */
[-C--:B------:R-:W-:Y:S01]  /*09b0*/  FFMA R3, R14, R8.reuse, R3 ;  /* 0x000000080e037223 */ /* 0x080fe20000000003 */
[----:B------:R-:W0:Y:S01]  /*09c0*/  LDS.128 R24, [R54+0x100] ;  /* 0x0001000036187984 */ /* 0x000e220000000c00 */
[-C--:B------:R-:W-:Y:S01]  /*09d0*/  FFMA R122, R15, R8.reuse, R122 ;  /* 0x000000080f7a7223 */ /* 0x080fe2000000007a */
[-C--:B------:R-:W-:Y:S01]  /*09e0*/  FFMA R131, R16, R8.reuse, R131 ;  /* 0x0000000810837223 */ /* 0x080fe20000000083 */
[-C--:B------:R-:W-:Y:S01]  /*09f0*/  FFMA R132, R17, R8.reuse, R132 ;  /* 0x0000000811847223 */ /* 0x080fe20000000084 */
[----:B------:R-:W1:Y:S01]  /*0a00*/  LDS.128 R28, [R54+0x110] ;  /* 0x00011000361c7984 */ /* 0x000e620000000c00 */
[-C--:B------:R-:W-:Y:S01]  /*0a10*/  FFMA R133, R18, R8.reuse, R133 ;  /* 0x0000000812857223 */ /* 0x080fe20000000085 */
[----:B------:R-:W-:Y:S01]  /*0a20*/  FFMA R136, R19, R8, R136 ;  /* 0x0000000813887223 */ /* 0x000fe20000000088 */
[-C--:B------:R-:W-:Y:S01]  /*0a30*/  FFMA R44, R12, R9.reuse, R125 ;  /* 0x000000090c2c7223 */ /* 0x080fe2000000007d */
[----:B------:R-:W2:Y:S01]  /*0a40*/  LDS.128 R4, [R56+0x110] ;  /* 0x0001100038047984 */ /* 0x000ea20000000c00 */
        /* <DEDUP_REMOVED lines=24> */
[----:B------:R-:W-:-:S02]  /*0bd0*/  IADD3 R59, PT, PT, R59, 0x8, RZ ;  /* 0x000000083b3b7810 */ /* 0x000fc40007ffe0ff */
[----:B------:R-:W-:Y:S01]  /*0be0*/  IADD3 R63, PT, PT, R63, 0x8, RZ ;  /* 0x000000083f3f7810 */ /* 0x000fe20007ffe0ff */
[----:B------:R-:W-:Y:S04]  /*0bf0*/  LDS.128 R16, [R56+0x200] ;  /* 0x0002000038107984 */ /* 0x000fe80000000c00 */
[----:B------:R-:W3:Y:S01]  /*0c00*/  LDS.128 R8, [R54+0x200] ;  /* 0x0002000036087984 */ /* 0x000ee20000000c00 */
[C---:B0-----:R-:W-:Y:S01]  /*0c10*/  FFMA R71, R20.reuse, R24, R71 ;  /* 0x0000001814477223 */ /* 0x041fe20000000047 */
[C---:B------:R-:W-:Y:S01]  /*0c20*/  FFMA R58, R20.reuse, R25, R58 ;  /* 0x00000019143a7223 */ /* 0x040fe2000000003a */
[C---:B------:R-:W-:Y:S01]  /*0c30*/  FFMA R69, R20.reuse, R26, R69 ;  /* 0x0000001a14457223 */ /* 0x040fe20000000045 */
[C---:B------:R-:W-:Y:S01]  /*0c40*/  FFMA R36, R20.reuse, R27, R36 ;  /* 0x0000001b14247223 */ /* 0x040fe20000000024 */
[C---:B-1----:R-:W-:Y:S01]  /*0c50*/  FFMA R67, R20.reuse, R28, R67 ;  /* 0x0000001c14437223 */ /* 0x042fe20000000043 */
[C---:B------:R-:W-:Y:S01]  /*0c60*/  FFMA R38, R20.reuse, R29, R38 ;  /* 0x0000001d14267223 */ /* 0x040fe20000000026 */
[C---:B------:R-:W-:Y:S01]  /*0c70*/  FFMA R65, R20.reuse, R30, R65 ;  /* 0x0000001e14417223 */ /* 0x040fe20000000041 */
[----:B------:R-:W-:Y:S01]  /*0c80*/  FFMA R68, R20, R31, R68 ;  /* 0x0000001f14447223 */ /* 0x000fe20000000044 */
[C---:B------:R-:W-:Y:S01]  /*0c90*/  FFMA R40, R21.reuse, R24, R40 ;  /* 0x0000001815287223 */ /* 0x040fe20000000028 */
[C---:B------:R-:W-:Y:S01]  /*0ca0*/  FFMA R168, R21.reuse, R25, R168 ;  /* 0x0000001915a87223 */ /* 0x040fe200000000a8 */
[C---:B------:R-:W-:Y:S01]  /*0cb0*/  FFMA R171, R21.reuse, R26, R171 ;  /* 0x0000001a15ab7223 */ /* 0x040fe200000000ab */
[C---:B------:R-:W-:Y:S01]  /*0cc0*/  FFMA R170, R21.reuse, R27, R170 ;  /* 0x0000001b15aa7223 */ /* 0x040fe200000000aa */
[C---:B------:R-:W-:Y:S01]  /*0cd0*/  FFMA R175, R21.reuse, R28, R175 ;  /* 0x0000001c15af7223 */ /* 0x040fe200000000af */
        /* <DEDUP_REMOVED lines=19> */
[C---:B--2---:R-:W-:Y:S01]  /*0e10*/  FFMA R127, R4.reuse, R24, R127 ;  /* 0x00000018047f7223 */ /* 0x044fe2000000007f */
        /* <DEDUP_REMOVED lines=31> */
[----:B------:R-:W-:Y:S01]  /*1010*/  LDS.128 R24, [R56+0x300] ;  /* 0x0003000038187984 */ /* 0x000fe20000000c00 */
[C---:B---3--:R-:W-:Y:S01]  /*1020*/  FFMA R71, R16.reuse, R8, R71 ;  /* 0x0000000810477223 */ /* 0x048fe20000000047 */
[C---:B------:R-:W-:Y:S01]  /*1030*/  FFMA R58, R16.reuse, R9, R58 ;  /* 0x00000009103a7223 */ /* 0x040fe2000000003a */
[C---:B------:R-:W-:Y:S01]  /*1040*/  FFMA R69, R16.reuse, R10, R69 ;  /* 0x0000000a10457223 */ /* 0x040fe20000000045 */
[----:B------:R-:W0:Y:S01]  /*1050*/  LDS.128 R28, [R54+0x300] ;  /* 0x00030000361c7984 */ /* 0x000e220000000c00 */
[C---:B------:R-:W-:Y:S01]  /*1060*/  FFMA R36, R16.reuse, R11, R36 ;  /* 0x0000000b10247223 */ /* 0x040fe20000000024 */
[C---:B------:R-:W-:Y:S01]  /*1070*/  FFMA R67, R16.reuse, R12, R67 ;  /* 0x0000000c10437223 */ /* 0x040fe20000000043 */
[C---:B------:R-:W-:Y:S01]  /*1080*/  FFMA R38, R16.reuse, R13, R38 ;  /* 0x0000000d10267223 */ /* 0x040fe20000000026 */
[----:B------:R-:W1:Y:S01]  /*1090*/  LDS.128 R20, [R56+0x210] ;  /* 0x0002100038147984 */ /* 0x000e620000000c00 */
        /* <DEDUP_REMOVED lines=26> */
[----:B------:R-:W-:Y:S01]  /*1240*/  IMAD.WIDE.U32 R4, R59, 0x4, R32 ;  /* 0x000000043b047825 */ /* 0x000fe200078e0020 */
[----:B------:R-:W2:Y:S05]  /*1250*/  LDS.128 R16, [R54+0x310] ;  /* 0x0003100036107984 */ /* 0x000eaa0000000c00 */
[----:B------:R-:W3:Y:S01]  /*1260*/  LDG.E.128 R4, desc[UR8][R4.64] ;  /* 0x0000000804047981 */ /* 0x000ee2000c1e1d00 */
[----:B0-----:R-:W-:Y:S01]  /*1270*/  FFMA R72, R24, R31, R36 ;  /* 0x0000001f18487223 */ /* 0x001fe20000000024 */
[----:B------:R-:W-:-:S04]  /*1280*/  IMAD.WIDE.U32 R36, R63, 0x4, R32 ;  /* 0x000000043f247825 */ /* 0x000fc800078e0020 */
[-C--:B------:R-:W-:Y:S01]  /*1290*/  FFMA R76, R25, R28.reuse, R40 ;  /* 0x0000001c194c7223 */ /* 0x080fe20000000028 */
[----:B------:R-:W-:Y:S01]  /*12a0*/  FFMA R71, R24, R28, R71 ;  /* 0x0000001c18477223 */ /* 0x000fe20000000047 */
[----:B-1----:R-:W-:Y:S01]  /*12b0*/  FFMA R62, R21, R8, R44 ;  /* 0x00000008153e7223 */ /* 0x002fe2000000002c */
[----:B------:R-:W-:-:S04]  /*12c0*/  IMAD.WIDE.U32 R44, R57, 0x4, R34 ;  /* 0x00000004392c7825 */ /* 0x000fc800078e0022 */
[-C--:B------:R-:W-:Y:S01]  /*12d0*/  FFMA R70, R23, R8.reuse, R46 ;  /* 0x0000000817467223 */ /* 0x080fe2000000002e */
[C---:B------:R-:W-:Y:S01]  /*12e0*/  FFMA R127, R20.reuse, R8, R127 ;  /* 0x00000008147f7223 */ /* 0x040fe2000000007f */
[----:B------:R-:W-:Y:S01]  /*12f0*/  FFMA R124, R20, R9, R124 ;  /* 0x00000009147c7223 */ /* 0x000fe2000000007c */
[----:B------:R-:W-:-:S04]  /*1300*/  IMAD.WIDE.U32 R40, R55, 0x4, R34 ;  /* 0x0000000437287825 */ /* 0x000fc800078e0022 */
[CC--:B------:R-:W-:Y:S01]  /*1310*/  FFMA R3, R20.reuse, R10.reuse, R3 ;  /* 0x0000000a14037223 */ /* 0x0c0fe20000000003 */
[----:B------:R-:W4:Y:S01]  /*1320*/  LDG.E.128 R44, desc[UR8][R44.64] ;  /* 0x000000082c2c7981 */ /* 0x000f22000c1e1d00 */
[----:B------:R-:W-:Y:S01]  /*1330*/  FFMA R122, R20, R11, R122 ;  /* 0x0000000b147a7223 */ /* 0x000fe2000000007a */
[C---:B------:R-:W-:Y:S01]  /*1340*/  FFMA R130, R21.reuse, R9, R130 ;  /* 0x0000000915827223 */ /* 0x040fe20000000082 */
[C---:B------:R-:W-:Y:S01]  /*1350*/  FFMA R129, R21.reuse, R10, R129 ;  /* 0x0000000a15817223 */ /* 0x040fe20000000081 */
[----:B------:R-:W5:Y:S01]  /*1360*/  LDG.E.128 R40, desc[UR8][R40.64] ;  /* 0x0000000828287981 */ /* 0x000f62000c1e1d00 */
[----:B------:R-:W-:Y:S01]  /*1370*/  FFMA R120, R21, R11, R120 ;  /* 0x0000000b15787223 */ /* 0x000fe20000000078 */
[C---:B------:R-:W-:Y:S01]  /*1380*/  FFMA R121, R22.reuse, R8, R121 ;  /* 0x0000000816797223 */ /* 0x040fe20000000079 */
[C---:B------:R-:W-:Y:S01]  /*1390*/  FFMA R126, R22.reuse, R9, R126 ;  /* 0x00000009167e7223 */ /* 0x040fe2000000007e */
[CC--:B------:R-:W-:Y:S01]  /*13a0*/  FFMA R123, R22.reuse, R10.reuse, R123 ;  /* 0x0000000a167b7223 */ /* 0x0c0fe2000000007b */
[----:B------:R-:W-:Y:S01]  /*13b0*/  FFMA R128, R22, R11, R128 ;  /* 0x0000000b16807223 */ /* 0x000fe20000000080 */
[C---:B------:R-:W-:Y:S01]  /*13c0*/  FFMA R0, R23.reuse, R9, R0 ;  /* 0x0000000917007223 */ /* 0x040fe20000000000 */
[C---:B------:R-:W-:Y:S01]  /*13d0*/  FFMA R117, R23.reuse, R10, R117 ;  /* 0x0000000a17757223 */ /* 0x040fe20000000075 */
[----:B------:R-:W-:Y:S01]  /*13e0*/  FFMA R2, R23, R11, R2 ;  /* 0x0000000b17027223 */ /* 0x000fe20000000002 */
[C---:B------:R-:W-:Y:S01]  /*13f0*/  FFMA R131, R20.reuse, R12, R131 ;  /* 0x0000000c14837223 */ /* 0x040fe20000000083 */
[----:B------:R-:W0:Y:S01]  /*1400*/  LDS.128 R8, [R56+0x310] ;  /* 0x0003100038087984 */ /* 0x000e220000000c00 */
[C---:B------:R-:W-:Y:S01]  /*1410*/  FFMA R132, R20.reuse, R13, R132 ;  /* 0x0000000d14847223 */ /* 0x040fe20000000084 */
[C---:B------:R-:W-:Y:S01]  /*1420*/  FFMA R133, R20.reuse, R14, R133 ;  /* 0x0000000e14857223 */ /* 0x040fe20000000085 */
[----:B------:R-:W-:Y:S01]  /*1430*/  FFMA R136, R20, R15, R136 ;  /* 0x0000000f14887223 */ /* 0x000fe20000000088 */
[C---:B------:R-:W-:Y:S01]  /*1440*/  FFMA R135, R21.reuse, R12, R135 ;  /* 0x0000000c15877223 */ /* 0x040fe20000000087 */
[C---:B------:R-:W-:Y:S01]  /*1450*/  FFMA R134, R21.reuse, R13, R134 ;  /* 0x0000000d15867223 */ /* 0x040fe20000000086 */
[C---:B------:R-:W-:Y:S01]  /*1460*/  FFMA R137, R21.reuse, R14, R137 ;  /* 0x0000000e15897223 */ /* 0x040fe20000000089 */
[----:B--2---:R-:W-:Y:S01]  /*1470*/  FFMA R74, R24, R17, R38 ;  /* 0x00000011184a7223 */ /* 0x004fe20000000026 */
[----:B------:R-:W-:Y:S01]  /*1480*/  FFMA R140, R21, R15, R140 ;  /* 0x0000000f158c7223 */ /* 0x000fe2000000008c */
[----:B------:R-:W2:Y:S01]  /*1490*/  LDG.E.128 R36, desc[UR8][R36.64] ;  /* 0x0000000824247981 */ /* 0x000ea2000c1e1d00 */
[C---:B------:R-:W-:Y:S01]  /*14a0*/  FFMA R141, R22.reuse, R12, R141 ;  /* 0x0000000c168d7223 */ /* 0x040fe2000000008d */
[C---:B------:R-:W-:Y:S01]  /*14b0*/  FFMA R138, R22.reuse, R13, R138 ;  /* 0x0000000d168a7223 */ /* 0x040fe2000000008a */
[C---:B------:R-:W-:Y:S01]  /*14c0*/  FFMA R139, R22.reuse, R14, R139 ;  /* 0x0000000e168b7223 */ /* 0x040fe2000000008b */
[----:B------:R-:W-:Y:S01]  /*14d0*/  FFMA R142, R22, R15, R142 ;  /* 0x0000000f168e7223 */ /* 0x000fe2000000008e */
[C---:B------:R-:W-:Y:S01]  /*14e0*/  FFMA R143, R23.reuse, R12, R143 ;  /* 0x0000000c178f7223 */ /* 0x040fe2000000008f */
[C---:B------:R-:W-:Y:S01]  /*14f0*/  FFMA R144, R23.reuse, R13, R144 ;  /* 0x0000000d17907223 */ /* 0x040fe20000000090 */
[C---:B------:R-:W-:Y:S01]  /*1500*/  FFMA R145, R23.reuse, R14, R145 ;  /* 0x0000000e17917223 */ /* 0x040fe20000000091 */
[----:B------:R-:W-:Y:S01]  /*1510*/  FFMA R146, R23, R15, R146 ;  /* 0x0000000f17927223 */ /* 0x000fe20000000092 */
[C---:B------:R-:W-:Y:S01]  /*1520*/  FFMA R73, R24.reuse, R16, R67 ;  /* 0x0000001018497223 */ /* 0x040fe20000000043 */
[C---:B------:R-:W-:Y:S01]  /*1530*/  FFMA R75, R24.reuse, R18, R65 ;  /* 0x00000012184b7223 */ /* 0x040fe20000000041 */
[----:B------:R-:W-:Y:S01]  /*1540*/  LDS.128 R20, [R56+0x400] ;  /* 0x0004000038147984 */ /* 0x000fe20000000c00 */
[C---:B------:R-:W-:Y:S01]  /*1550*/  FFMA R58, R24.reuse, R29, R58 ;  /* 0x0000001d183a7223 */ /* 0x040fe2000000003a */
[CC--:B------:R-:W-:Y:S01]  /*1560*/  FFMA R69, R24.reuse, R30.reuse, R69 ;  /* 0x0000001e18457223 */ /* 0x0c0fe20000000045 */
[----:B------:R-:W-:Y:S01]  /*1570*/  FFMA R68, R24, R19, R68 ;  /* 0x0000001318447223 */ /* 0x000fe20000000044 */
[----:B------:R-:W1:Y:S01]  /*1580*/  LDS.128 R64, [R54+0x400] ;  /* 0x0004000036407984 */ /* 0x000e620000000c00 */
[C---:B------:R-:W-:Y:S01]  /*1590*/  FFMA R168, R25.reuse, R29, R168 ;  /* 0x0000001d19a87223 */ /* 0x040fe200000000a8 */
[----:B------:R-:W-:-:S02]  /*15a0*/  FFMA R171, R25, R30, R171 ;  /* 0x0000001e19ab7223 */ /* 0x000fc400000000ab */
[----:B------:R-:W1:Y:S01]  /*15b0*/  LDS.128 R12, [R54+0x410] ;  /* 0x00041000360c7984 */ /* 0x000e620000000c00 */
        /* <DEDUP_REMOVED lines=20> */
[----:B------:R-:W-:-:S02]  /*1700*/  FFMA R152, R27, R19, R152 ;  /* 0x000000131b987223 */ /* 0x000fc40000000098 */
[----:B------:R-:W1:Y:S01]  /*1710*/  LDS.128 R24, [R56+0x410] ;  /* 0x0004100038187984 */ /* 0x000e620000000c00 */
[C---:B0-----:R-:W-:Y:S01]  /*1720*/  FFMA R127, R8.reuse, R28, R127 ;  /* 0x0000001c087f7223 */ /* 0x041fe2000000007f */
        /* <DEDUP_REMOVED lines=31> */
[----:B------:R-:W-:Y:S04]  /*1920*/  LDS.128 R28, [R54+0x500] ;  /* 0x00050000361c7984 */ /* 0x000fe80000000c00 */
[----:B------:R-:W0:Y:S04]  /*1930*/  LDS.128 R16, [R56+0x500] ;  /* 0x0005000038107984 */ /* 0x000e280000000c00 */
[----:B------:R-:W0:Y:S01]  /*1940*/  LDS.128 R8, [R54+0x510] ;  /* 0x0005100036087984 */ /* 0x000e220000000c00 */
[C---:B-1----:R-:W-:Y:S01]  /*1950*/  FFMA R71, R20.reuse, R64, R71 ;  /* 0x0000004014477223 */ /* 0x042fe20000000047 */
        /* <DEDUP_REMOVED lines=65> */
[----:B0-----:R-:W-:-:S03]  /*1d70*/  FFMA R71, R16, R28, R71 ;  /* 0x0000001c10477223 */ /* 0x001fc60000000047 */
[----:B------:R-:W-:Y:S01]  /*1d80*/  LDS.128 R12, [R56+0x600] ;  /* 0x00060000380c7984 */ /* 0x000fe20000000c00 */
[----:B------:R-:W-:-:S03]  /*1d90*/  FFMA R58, R16, R29, R58 ;  /* 0x0000001d103a7223 */ /* 0x000fc6000000003a */
[----:B------:R-:W0:Y:S01]  /*1da0*/  LDS.128 R24, [R54+0x600] ;  /* 0x0006000036187984 */ /* 0x000e220000000c00 */
        /* <DEDUP_REMOVED lines=30> */
[----:B------:R-:W3:Y:S01]  /*1f90*/  LDS.128 R16, [R56+0x610] ;  /* 0x0006100038107984 */ /* 0x000ee20000000c00 */
        /* <DEDUP_REMOVED lines=33> */
[C---:B0-----:R-:W-:Y:S01]  /*21b0*/  FFMA R71, R12.reuse, R24, R71 ;  /* 0x000000180c477223 */ /* 0x041fe20000000047 */
[----:B------:R-:W-:-:S02]  /*21c0*/  FFMA R77, R12, R25, R58 ;  /* 0x000000190c4d7223 */ /* 0x000fc4000000003a */
[----:B------:R-:W-:Y:S01]  /*21d0*/  LDS.128 R20, [R56+0x710] ;  /* 0x0007100038147984 */ /* 0x000fe20000000c00 */
[C---:B------:R-:W-:Y:S01]  /*21e0*/  FFMA R69, R12.reuse, R26, R69 ;  /* 0x0000001a0c457223 */ /* 0x040fe20000000045 */
[C---:B------:R-:W-:Y:S02]  /*21f0*/  FFMA R79, R12.reuse, R27, R72 ;  /* 0x0000001b0c4f7223 */ /* 0x040fe40000000048 */
[----:B------:R-:W0:Y:S01]  /*2200*/  LDS.128 R8, [R54+0x700] ;  /* 0x0007000036087984 */ /* 0x000e220000000c00 */
        /* <DEDUP_REMOVED lines=28> */
[C---:B---3--:R-:W-:Y:S01]  /*23d0*/  FFMA R127, R16.reuse, R24, R127 ;  /* 0x00000018107f7223 */ /* 0x048fe2000000007f */
        /* <DEDUP_REMOVED lines=26> */
[----:B------:R-:W-:-:S02]  /*2580*/  FFMA R2, R19, R27, R2 ;  /* 0x0000001b13027223 */ /* 0x000fc40000000002 */
[----:B------:R1:W3:Y:S01]  /*2590*/  LDS.128 R24, [R54+0x710] ;  /* 0x0007100036187984 */ /* 0x0002e20000000c00 */
[-C--:B0-----:R-:W-:Y:S01]  /*25a0*/  FFMA R71, R28, R8.reuse, R71 ;  /* 0x000000081c477223 */ /* 0x081fe20000000047 */
[-C--:B------:R-:W-:Y:S01]  /*25b0*/  FFMA R169, R29, R8.reuse, R76 ;  /* 0x000000081da97223 */ /* 0x080fe2000000004c */
[-C--:B------:R-:W-:Y:S01]  /*25c0*/  FFMA R157, R30, R8.reuse, R157 ;  /* 0x000000081e9d7223 */ /* 0x080fe2000000009d */
[-C--:B------:R-:W-:Y:S01]  /*25d0*/  FFMA R149, R31, R8.reuse, R60 ;  /* 0x000000081f957223 */ /* 0x080fe2000000003c */
[-C--:B------:R-:W-:Y:S01]  /*25e0*/  FFMA R127, R20, R8.reuse, R127 ;  /* 0x00000008147f7223 */ /* 0x080fe2000000007f */
[-C--:B------:R-:W-:Y:S01]  /*25f0*/  FFMA R125, R21, R8.reuse, R62 ;  /* 0x00000008157d7223 */ /* 0x080fe2000000003e */
[-C--:B------:R-:W-:Y:S01]  /*2600*/  FFMA R121, R22, R8.reuse, R121 ;  /* 0x0000000816797223 */ /* 0x080fe20000000079 */
[----:B------:R-:W-:Y:S01]  /*2610*/  FFMA R119, R23, R8, R70 ;  /* 0x0000000817777223 */ /* 0x000fe20000000046 */
[----:B------:R-:W-:Y:S01]  /*2620*/  LEA R8, R61, UR7, 0xb ;  /* 0x000000073d087c11 */ /* 0x000fe2000f8e58ff */
[-C--:B------:R-:W-:Y:S01]  /*2630*/  FFMA R69, R28, R10.reuse, R69 ;  /* 0x0000000a1c457223 */ /* 0x080fe20000000045 */
[-C--:B------:R-:W-:Y:S01]  /*2640*/  FFMA R171, R29, R10.reuse, R12 ;  /* 0x0000000a1dab7223 */ /* 0x080fe2000000000c */
[----:B------:R-:W-:Y:S01]  /*2650*/  FFMA R159, R30, R10, R159 ;  /* 0x0000000a1e9f7223 */ /* 0x000fe2000000009f */
[----:B-1----:R-:W-:Y:S01]  /*2660*/  LEA R54, R51, R8, 0x8 ;  /* 0x0000000833367211 */ /* 0x002fe200078e40ff */
[-C--:B------:R-:W-:Y:S01]  /*2670*/  FFMA R151, R31, R10.reuse, R14 ;  /* 0x0000000a1f977223 */ /* 0x080fe2000000000e */
[-C--:B------:R-:W-:Y:S01]  /*2680*/  FFMA R3, R20, R10.reuse, R3 ;  /* 0x0000000a14037223 */ /* 0x080fe20000000003 */
[-C--:B------:R-:W-:Y:S01]  /*2690*/  FFMA R129, R21, R10.reuse, R16 ;  /* 0x0000000a15817223 */ /* 0x080fe20000000010 */
[-C--:B------:R-:W-:Y:S01]  /*26a0*/  FFMA R123, R22, R10.reuse, R123 ;  /* 0x0000000a167b7223 */ /* 0x080fe2000000007b */
[----:B------:R-:W-:Y:S01]  /*26b0*/  FFMA R117, R23, R10, R18 ;  /* 0x0000000a17757223 */ /* 0x000fe20000000012 */
[----:B------:R-:W-:Y:S01]  /*26c0*/  LEA R10, R61, R50, 0xb ;  /* 0x000000323d0a7211 */ /* 0x000fe200078e58ff */
[C---:B------:R-:W-:Y:S01]  /*26d0*/  FFMA R144, R19.reuse, R65, R144 ;  /* 0x0000004113907223 */ /* 0x040fe20000000090 */
[----:B------:R-:W-:Y:S01]  /*26e0*/  FFMA R146, R19, R67, R146 ;  /* 0x0000004313927223 */ /* 0x000fe20000000092 */
[----:B------:R-:W-:Y:S01]  /*26f0*/  LEA R60, R49, R54, 0x2 ;  /* 0x00000036313c7211 */ /* 0x000fe200078e10ff */
[C---:B------:R-:W-:Y:S01]  /*2700*/  FFMA R58, R28.reuse, R9, R77 ;  /* 0x000000091c3a7223 */ /* 0x040fe2000000004d */
[----:B------:R-:W-:-:S03]  /*2710*/  FFMA R54, R28, R11, R79 ;  /* 0x0000000b1c367223 */ /* 0x000fc6000000004f */
[----:B------:R-:W-:Y:S04]  /*2720*/  STS [R60], R4 ;  /* 0x000000043c007388 */ /* 0x000fe80000000800 */
[----:B------:R0:W-:Y:S04]  /*2730*/  STS [R60+0x100], R5 ;  /* 0x000100053c007388 */ /* 0x0001e80000000800 */
[----:B------:R1:W-:Y:S01]  /*2740*/  STS [R60+0x200], R6 ;  /* 0x000200063c007388 */ /* 0x0003e20000000800 */
[C---:B---3--:R-:W-:Y:S01]  /*2750*/  FFMA R67, R28.reuse, R24, R73 ;  /* 0x000000181c437223 */ /* 0x048fe20000000049 */
[C---:B------:R-:W-:Y:S01]  /*2760*/  FFMA R56, R28.reuse, R25, R74 ;  /* 0x000000191c387223 */ /* 0x040fe2000000004a */
[C---:B------:R-:W-:Y:S01]  /*2770*/  FFMA R65, R28.reuse, R26, R75 ;  /* 0x0000001a1c417223 */ /* 0x040fe2000000004b */
[----:B------:R-:W-:Y:S01]  /*2780*/  FFMA R68, R28, R27, R68 ;  /* 0x0000001b1c447223 */ /* 0x000fe20000000044 */
[----:B------:R-:W-:Y:S01]  /*2790*/  LEA R28, R53, R10, 0x8 ;  /* 0x0000000a351c7211 */ /* 0x000fe200078e40ff */
[----:B------:R1:W-:Y:S04]  /*27a0*/  STS [R60+0x300], R7 ;  /* 0x000300073c007388 */ /* 0x0003e80000000800 */
[----:B--2---:R1:W-:Y:S04]  /*27b0*/  STS [R60+0x80], R36 ;  /* 0x000080243c007388 */ /* 0x0043e80000000800 */
[----:B------:R1:W-:Y:S04]  /*27c0*/  STS [R60+0x180], R37 ;  /* 0x000180253c007388 */ /* 0x0003e80000000800 */
[----:B------:R1:W-:Y:S04]  /*27d0*/  STS [R60+0x280], R38 ;  /* 0x000280263c007388 */ /* 0x0003e80000000800 */
[----:B------:R1:W-:Y:S04]  /*27e0*/  STS [R60+0x380], R39 ;  /* 0x000380273c007388 */ /* 0x0003e80000000800 */
[----:B----4-:R1:W-:Y:S04]  /*27f0*/  STS.128 [R28], R44 ;  /* 0x0000002c1c007388 */ /* 0x0103e80000000c00 */
[----:B-----5:R1:W-:Y:S01]  /*2800*/  STS.128 [R28+0x400], R40 ;  /* 0x000400281c007388 */ /* 0x0203e20000000c00 */
[----:B0-----:R-:W-:Y:S01]  /*2810*/  LEA R5, R61, UR5, 0xb ;  /* 0x000000053d057c11 */ /* 0x001fe2000f8e58ff */
[----:B------:R-:W-:Y:S01]  /*2820*/  FFMA R145, R19, R66, R145 ;  /* 0x0000004213917223 */ /* 0x000fe20000000091 */
[----:B------:R-:W-:-:S02]  /*2830*/  LEA R62, R155, R8, 0x2 ;  /* 0x000000089b3e7211 */ /* 0x000fc400078e10ff */
[----:B------:R-:W-:Y:S01]  /*2840*/  LEA R66, R52, R5, 0x2 ;  /* 0x0000000534427211 */ /* 0x000fe200078e10ff */
[----:B------:R-:W-:Y:S01]  /*2850*/  BAR.SYNC.DEFER_BLOCKING 0x0 ;  /* 0x0000000000007b1d */ /* 0x000fe20000010000 */
[----:B------:R-:W-:Y:S01]  /*2860*/  FFMA R64, R19, R64, R143 ;  /* 0x0000004013407223 */ /* 0x000fe2000000008f */
        /* <DEDUP_REMOVED lines=14> */
[----:B------:R1:W0:Y:S04]  /*2950*/  LDS.128 R4, [R62] ;  /* 0x000000003e047984 */ /* 0x0002280000000c00 */
[----:B------:R1:W2:Y:S04]  /*2960*/  LDS.128 R8, [R62+0x10] ;  /* 0x000010003e087984 */ /* 0x0002a80000000c00 */
[----:B------:R1:W3:Y:S04]  /*2970*/  LDS.128 R12, [R66] ;  /* 0x00000000420c7984 */ /* 0x0002e80000000c00 */
[----:B------:R1:W4:Y:S01]  /*2980*/  LDS.128 R16, [R66+0x10] ;  /* 0x0000100042107984 */ /* 0x0003220000000c00 */
[----:B------:R-:W-:-:S06]  /*2990*/  UIADD3 UR6, UPT, UPT, UR4, 0x10, URZ ;  /* 0x0000001004067890 */ /* 0x000fcc000fffe0ff */
[----:B------:R-:W-:Y:S01]  /*29a0*/  ISETP.LE.U32.AND P0, PT, R48, UR6, PT ;  /* 0x0000000630007c0c */ /* 0x000fe2000bf03070 */
[C---:B------:R-:W-:Y:S01]  /*29b0*/  FFMA R143, R23.reuse, R24, R64 ;  /* 0x00000018178f7223 */ /* 0x040fe20000000040 */
[C---:B------:R-:W-:Y:S01]  /*29c0*/  FFMA R144, R23.reuse, R25, R144 ;  /* 0x0000001917907223 */ /* 0x040fe20000000090 */
[C---:B------:R-:W-:Y:S01]  /*29d0*/  FFMA R145, R23.reuse, R26, R145 ;  /* 0x0000001a17917223 */ /* 0x040fe20000000091 */
[----:B------:R-:W-:Y:S01]  /*29e0*/  FFMA R146, R23, R27, R146 ;  /* 0x0000001b17927223 */ /* 0x000fe20000000092 */
[----:B------:R-:W-:Y:S01]  /*29f0*/  MOV R23, R61 ;  /* 0x0000003d00177202 */ /* 0x000fe20000000f00 */
[----:B------:R-:W-:Y:S01]  /*2a00*/  UIADD3 UR4, UPT, UPT, UR4, 0x8, URZ ;  /* 0x0000000804047890 */ /* 0x000fe2000fffe0ff */
        /* <DEDUP_REMOVED lines=24> */
[----:B------:R-:W-:-:S02]  /*2b90*/  LEA R55, R118, R55, 0x3 ;  /* 0x0000003776377211 */ /* 0x000fc400078e18ff */
[----:B------:R-:W-:Y:S02]  /*2ba0*/  LEA R57, R118, R57, 0x3 ;  /* 0x0000003976397211 */ /* 0x000fe400078e18ff */
[----:B------:R-:W-:Y:S02]  /*2bb0*/  LOP3.LUT R61, R61, 0x1, RZ, 0x3c, !PT ;  /* 0x000000013d3d7812 */ /* 0x000fe400078e3cff */
[----:B------:R-:W-:Y:S01]  /*2bc0*/  MOV R20, R23 ;  /* 0x0000001700147202 */ /* 0x000fe20000000f00 */
[----:B01234-:R-:W-:Y:S06]  /*2bd0*/  @!P0 BRA `(.L_x_1) ;  /* 0xffffffd800d88947 */ /* 0x01ffec000383ffff */
.L_x_0:
[----:B------:R-:W5:Y:S01]  /*2be0*/  LDCU.64 UR10, c[0x0][0x3a8] ;  /* 0x00007500ff0a77ac */ /* 0x000f620008000a00 */
[----:B------:R-:W-:Y:S02]  /*2bf0*/  IMAD R179, R155, R118, R52 ;  /* 0x000000769bb37224 */ /* 0x000fe400078e0234 */
[-C--:B-1-3--:R-:W-:Y:S01]  /*2c00*/  FFMA R115, R14, R4.reuse, R69 ;  /* 0x000000040e737223 */ /* 0x08afe20000000045 */
[-C--:B------:R-:W-:Y:S01]  /*2c10*/  FFMA R114, R15, R4.reuse, R54 ;  /* 0x000000040f727223 */ /* 0x080fe20000000036 */
[-C--:B------:R-:W-:Y:S01]  /*2c20*/  FFMA R88, R13, R4.reuse, R58 ;  /* 0x000000040d587223 */ /* 0x080fe2000000003a */
[-C--:B----4-:R-:W-:Y:S01]  /*2c30*/  FFMA R177, R16, R4.reuse, R67 ;  /* 0x0000000410b17223 */ /* 0x090fe20000000043 */
[----:B0-----:R-:W-:Y:S01]  /*2c40*/  IADD3 R20, P0, PT, R116, R179, RZ ;  /* 0x000000b374147210 */ /* 0x001fe20007f1e0ff */
[-C--:B------:R-:W-:Y:S01]  /*2c50*/  FFMA R176, R17, R4.reuse, R56 ;  /* 0x0000000411b07223 */ /* 0x080fe20000000038 */
[-C--:B------:R-:W-:Y:S01]  /*2c60*/  FFMA R181, R18, R4.reuse, R65 ;  /* 0x0000000412b57223 */ /* 0x080fe20000000041 */
[-C--:B------:R-:W-:Y:S01]  /*2c70*/  FFMA R113, R12, R4.reuse, R71 ;  /* 0x000000040c717223 */ /* 0x080fe20000000047 */
[----:B------:R-:W-:Y:S01]  /*2c80*/  IADD3.X R21, PT, PT, RZ, RZ, RZ, P0, !PT ;  /* 0x000000ffff157210 */ /* 0x000fe200007fe4ff */
[----:B------:R-:W-:Y:S01]  /*2c90*/  FFMA R90, R19, R4, R68 ;  /* 0x00000004135a7223 */ /* 0x000fe20000000044 */
[----:B------:R-:W0:Y:S01]  /*2ca0*/  LDCU UR4, c[0x0][0x38c] ;  /* 0x00007180ff0477ac */ /* 0x000e220008000800 */
[----:B-----5:R-:W-:-:S04]  /*2cb0*/  LEA R162, P0, R20, UR10, 0x2 ;  /* 0x0000000a14a27c11 */ /* 0x020fc8000f8010ff */
[----:B------:R-:W-:-:S05]  /*2cc0*/  LEA.HI.X R163, R20, UR11, R21, 0x2, P0 ;  /* 0x0000000b14a37c11 */ /* 0x000fca00080f1415 */
[----:B------:R-:W3:Y:S04]  /*2cd0*/  LDG.E.128 R108, desc[UR8][R162.64] ;  /* 0x00000008a26c7981 */ /* 0x000ee8000c1e1d00 */
[----:B------:R-:W4:Y:S01]  /*2ce0*/  LDG.E.128 R104, desc[UR8][R162.64+0x10] ;  /* 0x00001008a2687981 */ /* 0x000f22000c1e1d00 */
[C---:B------:R-:W-:Y:S02]  /*2cf0*/  LEA R20, R23.reuse, UR7, 0xb ;  /* 0x0000000717147c11 */ /* 0x040fe4000f8e58ff */
[----:B------:R-:W-:Y:S01]  /*2d00*/  LEA R23, R23, UR5, 0xb ;  /* 0x0000000517177c11 */ /* 0x000fe2000f8e58ff */
[----:B------:R-:W3:Y:S01]  /*2d10*/  LDCU UR5, c[0x0][0x3a0] ;  /* 0x00007400ff0577ac */ /* 0x000ee20008000800 */
[----:B------:R-:W-:Y:S02]  /*2d20*/  LEA R155, R155, R20, 0x2 ;  /* 0x000000149b9b7211 */ /* 0x000fe400078e10ff */
[----:B------:R-:W-:-:S02]  /*2d30*/  LEA R112, R52, R23, 0x2 ;  /* 0x0000001734707211 */ /* 0x000fc400078e10ff */
[----:B------:R-:W-:Y:S01]  /*2d40*/  IADD3 R179, PT, PT, R179, R118, RZ ;  /* 0x00000076b3b37210 */ /* 0x000fe20007ffe0ff */
[----:B------:R-:W-:Y:S03]  /*2d50*/  LDS.128 R20, [R155+0x100] ;  /* 0x000100009b147984 */ /* 0x000fe60000000c00 */
[----:B------:R-:W-:Y:S01]  /*2d60*/  IADD3 R69, P0, PT, R116, R179, RZ ;  /* 0x000000b374457210 */ /* 0x000fe20007f1e0ff */
[----:B------:R-:W1:Y:S03]  /*2d70*/  LDS.128 R24, [R112+0x100] ;  /* 0x0001000070187984 */ /* 0x000e660000000c00 */
[----:B------:R-:W-:Y:S01]  /*2d80*/  IADD3.X R70, PT, PT, RZ, RZ, RZ, P0, !PT ;  /* 0x000000ffff467210 */ /* 0x000fe200007fe4ff */
[----:B------:R-:W5:Y:S01]  /*2d90*/  LDS.128 R28, [R112+0x110] ;  /* 0x00011000701c7984 */ /* 0x000f620000000c00 */
[----:B------:R-:W-:-:S03]  /*2da0*/  LEA R160, P0, R69, UR10, 0x2 ;  /* 0x0000000a45a07c11 */ /* 0x000fc6000f8010ff */
[----:B------:R-:W-:Y:S01]  /*2db0*/  LDS.128 R32, [R155+0x200] ;  /* 0x000200009b207984 */ /* 0x000fe20000000c00 */
[----:B------:R-:W-:-:S03]  /*2dc0*/  LEA.HI.X R161, R69, UR11, R70, 0x2, P0 ;  /* 0x0000000b45a17c11 */ /* 0x000fc600080f1446 */
[----:B------:R-:W2:Y:S04]  /*2dd0*/  LDS.128 R36, [R112+0x200] ;  /* 0x0002000070247984 */ /* 0x000ea80000000c00 */
[----:B------:R-:W0:Y:S04]  /*2de0*/  LDS.128 R40, [R112+0x210] ;  /* 0x0002100070287984 */ /* 0x000e280000000c00 */
[----:B------:R-:W-:Y:S04]  /*2df0*/  LDS.128 R44, [R155+0x300] ;  /* 0x000300009b2c7984 */ /* 0x000fe80000000c00 */
[----:B------:R-:W0:Y:S04]  /*2e00*/  LDS.128 R48, [R112+0x300] ;  /* 0x0003000070307984 */ /* 0x000e280000000c00 */
[----:B------:R-:W0:Y:S04]  /*2e10*/  LDS.128 R52, [R112+0x310] ;  /* 0x0003100070347984 */ /* 0x000e280000000c00 */
[----:B------:R-:W-:Y:S04]  /*2e20*/  LDS.128 R56, [R155+0x400] ;  /* 0x000400009b387984 */ /* 0x000fe80000000c00 */
[----:B------:R-:W0:Y:S04]  /*2e30*/  LDS.128 R60, [R112+0x400] ;  /* 0x00040000703c7984 */ /* 0x000e280000000c00 */
[----:B------:R-:W0:Y:S01]  /*2e40*/  LDS.128 R64, [R112+0x410] ;  /* 0x0004100070407984 */ /* 0x000e220000000c00 */
[C---:B-1----:R-:W-:Y:S01]  /*2e50*/  FFMA R113, R20.reuse, R24, R113 ;  /* 0x0000001814717223 */ /* 0x042fe20000000071 */
[C---:B------:R-:W-:Y:S01]  /*2e60*/  FFMA R4, R20.reuse, R25, R88 ;  /* 0x0000001914047223 */ /* 0x040fe20000000058 */
[C---:B------:R-:W-:Y:S01]  /*2e70*/  FFMA R115, R20.reuse, R26, R115 ;  /* 0x0000001a14737223 */ /* 0x040fe20000000073 */
[----:B------:R-:W-:Y:S01]  /*2e80*/  LDS.128 R68, [R155+0x500] ;  /* 0x000500009b447984 */ /* 0x000fe20000000c00 */
[C---:B------:R-:W-:Y:S01]  /*2e90*/  FFMA R114, R20.reuse, R27, R114 ;  /* 0x0000001b14727223 */ /* 0x040fe20000000072 */
[C---:B-----5:R-:W-:Y:S01]  /*2ea0*/  FFMA R177, R20.reuse, R28, R177 ;  /* 0x0000001c14b17223 */ /* 0x060fe200000000b1 */
[C---:B------:R-:W-:Y:S01]  /*2eb0*/  FFMA R176, R20.reuse, R29, R176 ;  /* 0x0000001d14b07223 */ /* 0x040fe200000000b0 */
[----:B------:R-:W1:Y:S01]  /*2ec0*/  LDS.128 R72, [R112+0x500] ;  /* 0x0005000070487984 */ /* 0x000e620000000c00 */
[C---:B------:R-:W-:Y:S01]  /*2ed0*/  FFMA R181, R20.reuse, R30, R181 ;  /* 0x0000001e14b57223 */ /* 0x040fe200000000b5 */
[----:B------:R-:W-:-:S02]  /*2ee0*/  FFMA R20, R20, R31, R90 ;  /* 0x0000001f14147223 */ /* 0x000fc4000000005a */
[----:B------:R-:W5:Y:S01]  /*2ef0*/  LDS.128 R76, [R112+0x510] ;  /* 0x00051000704c7984 */ /* 0x000f620000000c00 */
[C---:B--2---:R-:W-:Y:S01]  /*2f00*/  FFMA R113, R32.reuse, R36, R113 ;  /* 0x0000002420717223 */ /* 0x044fe20000000071 */
[C---:B------:R-:W-:Y:S01]  /*2f10*/  FFMA R4, R32.reuse, R37, R4 ;  /* 0x0000002520047223 */ /* 0x040fe20000000004 */
[C---:B------:R-:W-:Y:S01]  /*2f20*/  FFMA R115, R32.reuse, R38, R115 ;  /* 0x0000002620737223 */ /* 0x040fe20000000073 */
[----:B------:R-:W-:Y:S01]  /*2f30*/  LDS.128 R80, [R155+0x600] ;  /* 0x000600009b507984 */ /* 0x000fe20000000c00 */
[C---:B------:R-:W-:Y:S01]  /*2f40*/  FFMA R114, R32.reuse, R39, R114 ;  /* 0x0000002720727223 */ /* 0x040fe20000000072 */
[C---:B0-----:R-:W-:Y:S01]  /*2f50*/  FFMA R177, R32.reuse, R40, R177 ;  /* 0x0000002820b17223 */ /* 0x041fe200000000b1 */
[C---:B------:R-:W-:Y:S01]  /*2f60*/  FFMA R176, R32.reuse, R41, R176 ;  /* 0x0000002920b07223 */ /* 0x040fe200000000b0 */
[----:B------:R-:W0:Y:S01]  /*2f70*/  LDS.128 R84, [R112+0x600] ;  /* 0x0006000070547984 */ /* 0x000e220000000c00 */
[C---:B------:R-:W-:Y:S01]  /*2f80*/  FFMA R181, R32.reuse, R42, R181 ;  /* 0x0000002a20b57223 */ /* 0x040fe200000000b5 */
[----:B------:R-:W-:-:S02]  /*2f90*/  FFMA R20, R32, R43, R20 ;  /* 0x0000002b20147223 */ /* 0x000fc40000000014 */
[----:B------:R-:W2:Y:S01]  /*2fa0*/  LDS.128 R88, [R112+0x610] ;  /* 0x0006100070587984 */ /* 0x000ea20000000c00 */
[C---:B------:R-:W-:Y:S01]  /*2fb0*/  FFMA R113, R44.reuse, R48, R113 ;  /* 0x000000302c717223 */ /* 0x040fe20000000071 */
[C---:B------:R-:W-:Y:S01]  /*2fc0*/  FFMA R4, R44.reuse, R49, R4 ;  /* 0x000000312c047223 */ /* 0x040fe20000000004 */
[C---:B------:R-:W-:Y:S01]  /*2fd0*/  FFMA R115, R44.reuse, R50, R115 ;  /* 0x000000322c737223 */ /* 0x040fe20000000073 */
[----:B------:R-:W-:Y:S01]  /*2fe0*/  LDS.128 R92, [R112+0x700] ;  /* 0x00070000705c7984 */ /* 0x000fe20000000c00 */
[C---:B------:R-:W-:Y:S01]  /*2ff0*/  FFMA R114, R44.reuse, R51, R114 ;  /* 0x000000332c727223 */ /* 0x040fe20000000072 */
[C---:B------:R-:W-:Y:S01]  /*3000*/  FFMA R177, R44.reuse, R52, R177 ;  /* 0x000000342cb17223 */ /* 0x040fe200000000b1 */
[C---:B------:R-:W-:Y:S01]  /*3010*/  FFMA R176, R44.reuse, R53, R176 ;  /* 0x000000352cb07223 */ /* 0x040fe200000000b0 */
[----:B------:R-:W-:Y:S01]  /*3020*/  LDS.128 R96, [R112+0x710] ;  /* 0x0007100070607984 */ /* 0x000fe20000000c00 */
[C---:B------:R-:W-:Y:S01]  /*3030*/  FFMA R181, R44.reuse, R54, R181 ;  /* 0x000000362cb57223 */ /* 0x040fe200000000b5 */
[----:B------:R-:W-:-:S02]  /*3040*/  FFMA R20, R44, R55, R20 ;  /* 0x000000372c147223 */ /* 0x000fc40000000014 */
[----:B------:R-:W2:Y:S01]  /*3050*/  LDS.128 R100, [R155+0x700] ;  /* 0x000700009b647984 */ /* 0x000ea20000000c00 */
        /* <DEDUP_REMOVED lines=8> */
[C---:B-1----:R-:W-:Y:S01]  /*30e0*/  FFMA R113, R68.reuse, R72, R113 ;  /* 0x0000004844717223 */ /* 0x042fe20000000071 */
[C---:B------:R-:W-:Y:S01]  /*30f0*/  FFMA R4, R68.reuse, R73, R4 ;  /* 0x0000004944047223 */ /* 0x040fe20000000004 */
[C---:B------:R-:W-:Y:S01]  /*3100*/  FFMA R115, R68.reuse, R74, R115 ;  /* 0x0000004a44737223 */ /* 0x040fe20000000073 */
[C---:B------:R-:W-:Y:S01]  /*3110*/  FFMA R114, R68.reuse, R75, R114 ;  /* 0x0000004b44727223 */ /* 0x040fe20000000072 */
[C---:B-----5:R-:W-:Y:S01]  /*3120*/  FFMA R177, R68.reuse, R76, R177 ;  /* 0x0000004c44b17223 */ /* 0x060fe200000000b1 */
[C---:B------:R-:W-:Y:S01]  /*3130*/  FFMA R176, R68.reuse, R77, R176 ;  /* 0x0000004d44b07223 */ /* 0x040fe200000000b0 */
[C---:B------:R-:W-:Y:S01]  /*3140*/  FFMA R181, R68.reuse, R78, R181 ;  /* 0x0000004e44b57223 */ /* 0x040fe200000000b5 */
[----:B------:R-:W-:Y:S01]  /*3150*/  FFMA R20, R68, R79, R20 ;  /* 0x0000004f44147223 */ /* 0x000fe20000000014 */
[C---:B0-----:R-:W-:Y:S01]  /*3160*/  FFMA R113, R80.reuse, R84, R113 ;  /* 0x0000005450717223 */ /* 0x041fe20000000071 */
[C---:B------:R-:W-:Y:S01]  /*3170*/  FFMA R4, R80.reuse, R85, R4 ;  /* 0x0000005550047223 */ /* 0x040fe20000000004 */
[C---:B------:R-:W-:Y:S01]  /*3180*/  FFMA R115, R80.reuse, R86, R115 ;  /* 0x0000005650737223 */ /* 0x040fe20000000073 */
[C---:B------:R-:W-:Y:S01]  /*3190*/  FFMA R114, R80.reuse, R87, R114 ;  /* 0x0000005750727223 */ /* 0x040fe20000000072 */
[C---:B--2---:R-:W-:Y:S01]  /*31a0*/  FFMA R177, R80.reuse, R88, R177 ;  /* 0x0000005850b17223 */ /* 0x044fe200000000b1 */
        /* <DEDUP_REMOVED lines=11> */
[----:B------:R-:W-:Y:S01]  /*3260*/  FMUL R113, R113, UR4 ;  /* 0x0000000471717c20 */ /* 0x000fe20008400000 */
[----:B------:R-:W-:Y:S01]  /*3270*/  FMUL R4, R4, UR4 ;  /* 0x0000000404047c20 */ /* 0x000fe20008400000 */
[----:B------:R-:W-:Y:S01]  /*3280*/  FMUL R115, R115, UR4 ;  /* 0x0000000473737c20 */ /* 0x000fe20008400000 */
[----:B------:R-:W-:Y:S01]  /*3290*/  FMUL R114, R114, UR4 ;  /* 0x0000000472727c20 */ /* 0x000fe20008400000 */
[----:B------:R-:W-:Y:S01]  /*32a0*/  FMUL R177, R177, UR4 ;  /* 0x00000004b1b17c20 */ /* 0x000fe20008400000 */
[----:B------:R-:W-:Y:S01]  /*32b0*/  FMUL R176, R176, UR4 ;  /* 0x00000004b0b07c20 */ /* 0x000fe20008400000 */
[----:B------:R-:W-:Y:S01]  /*32c0*/  FMUL R181, R181, UR4 ;  /* 0x00000004b5b57c20 */ /* 0x000fe20008400000 */
[----:B------:R-:W-:Y:S01]  /*32d0*/  FMUL R20, R20, UR4 ;  /* 0x0000000414147c20 */ /* 0x000fe20008400000 */
[----:B---3--:R-:W-:Y:S01]  /*32e0*/  FFMA R108, R108, UR5, R113 ;  /* 0x000000056c6c7c23 */ /* 0x008fe20008000071 */
[----:B------:R-:W-:Y:S01]  /*32f0*/  FFMA R109, R109, UR5, R4 ;  /* 0x000000056d6d7c23 */ /* 0x000fe20008000004 */
[----:B------:R-:W-:Y:S01]  /*3300*/  FFMA R110, R110, UR5, R115 ;  /* 0x000000056e6e7c23 */ /* 0x000fe20008000073 */
[----:B------:R-:W-:Y:S01]  /*3310*/  FFMA R111, R111, UR5, R114 ;  /* 0x000000056f6f7c23 */ /* 0x000fe20008000072 */
[----:B----4-:R-:W-:Y:S01]  /*3320*/  FFMA R104, R104, UR5, R177 ;  /* 0x0000000568687c23 */ /* 0x010fe200080000b1 */
[----:B------:R-:W-:Y:S01]  /*3330*/  FFMA R105, R105, UR5, R176 ;  /* 0x0000000569697c23 */ /* 0x000fe200080000b0 */
[----:B------:R-:W-:Y:S01]  /*3340*/  FFMA R106, R106, UR5, R181 ;  /* 0x000000056a6a7c23 */ /* 0x000fe200080000b5 */
[----:B------:R-:W-:Y:S01]  /*3350*/  FFMA R107, R107, UR5, R20 ;  /* 0x000000056b6b7c23 */ /* 0x000fe20008000014 */
[----:B------:R-:W-:Y:S04]  /*3360*/  STG.E.128 desc[UR8][R162.64], R108 ;  /* 0x0000006ca2007986 */ /* 0x000fe8000c101d08 */
[----:B------:R0:W-:Y:S04]  /*3370*/  STG.E.128 desc[UR8][R162.64+0x10], R104 ;  /* 0x00001068a2007986 */ /* 0x0001e8000c101d08 */
[----:B------:R-:W2:Y:S01]  /*3380*/  LDG.E.128 R112, desc[UR8][R160.64] ;  /* 0x00000008a0707981 */ /* 0x000ea2000c1e1d00 */
[----:B------:R-:W-:Y:S01]  /*3390*/  IADD3 R181, PT, PT, R179, 0x4, RZ ;  /* 0x00000004b3b57810 */ /* 0x000fe20007ffe0ff */
[-C--:B------:R-:W-:Y:S01]  /*33a0*/  FFMA R20, R12, R5.reuse, R169 ;  /* 0x000000050c147223 */ /* 0x080fe200000000a9 */
[-C--:B------:R-:W-:Y:S01]  /*33b0*/  FFMA R168, R13, R5.reuse, R168 ;  /* 0x000000050da87223 */ /* 0x080fe200000000a8 */
[----:B------:R-:W-:Y:S01]  /*33c0*/  FFMA R171, R14, R5, R171 ;  /* 0x000000050eab7223 */ /* 0x000fe200000000ab */
[----:B------:R-:W-:Y:S01]  /*33d0*/  IADD3 R4, P0, PT, R116, R181, RZ ;  /* 0x000000b574047210 */ /* 0x000fe20007f1e0ff */
[----:B------:R-:W-:-:S03]  /*33e0*/  FFMA R32, R15, R5, R170 ;  /* 0x000000050f207223 */ /* 0x000fc600000000aa */
[----:B------:R-:W-:Y:S01]  /*33f0*/  IADD3.X R177, PT, PT, RZ, RZ, RZ, P0, !PT ;  /* 0x000000ffffb17210 */ /* 0x000fe200007fe4ff */
[C---:B------:R-:W-:Y:S01]  /*3400*/  FFMA R32, R21.reuse, R27, R32 ;  /* 0x0000001b15207223 */ /* 0x040fe20000000020 */
[----:B------:R-:W-:Y:S01]  /*3410*/  LEA R176, P0, R4, UR10, 0x2 ;  /* 0x0000000a04b07c11 */ /* 0x000fe2000f8010ff */
[----:B0-----:R-:W-:-:S03]  /*3420*/  FFMA R105, R21, R26, R171 ;  /* 0x0000001a15697223 */ /* 0x001fc600000000ab */
[----:B------:R-:W-:Y:S01]  /*3430*/  LEA.HI.X R177, R4, UR11, R177, 0x2, P0 ;  /* 0x0000000b04b17c11 */ /* 0x000fe200080f14b1 */
        /* <DEDUP_REMOVED lines=26> */
[----:B------:R-:W-:Y:S01]  /*35e0*/  FMUL R105, R105, UR4 ;  /* 0x0000000469697c20 */ /* 0x000fe20008400000 */
[----:B------:R-:W-:Y:S01]  /*35f0*/  FMUL R32, R32, UR4 ;  /* 0x0000000420207c20 */ /* 0x000fe20008400000 */
[----:B------:R-:W-:Y:S01]  /*3600*/  FMUL R107, R4, UR4 ;  /* 0x00000004046b7c20 */ /* 0x000fe20008400000 */
[----:B------:R-:W-:-:S03]  /*3610*/  FMUL R20, R20, UR4 ;  /* 0x0000000414147c20 */ /* 0x000fc60008400000 */
[----:B--2---:R-:W-:Y:S01]  /*3620*/  FFMA R112, R112, UR5, R107 ;  /* 0x0000000570707c23 */ /* 0x004fe2000800006b */
[----:B------:R-:W-:Y:S01]  /*3630*/  FFMA R113, R113, UR5, R20 ;  /* 0x0000000571717c23 */ /* 0x000fe20008000014 */
[----:B------:R-:W-:Y:S01]  /*3640*/  FFMA R114, R114, UR5, R105 ;  /* 0x0000000572727c23 */ /* 0x000fe20008000069 */
[----:B------:R-:W-:-:S05]  /*3650*/  FFMA R115, R115, UR5, R32 ;  /* 0x0000000573737c23 */ /* 0x000fca0008000020 */
[----:B------:R-:W-:Y:S04]  /*3660*/  STG.E.128 desc[UR8][R160.64], R112 ;  /* 0x00000070a0007986 */ /* 0x000fe8000c101d08 */
[----:B------:R-:W2:Y:S01]  /*3670*/  LDG.E.128 R104, desc[UR8][R176.64] ;  /* 0x00000008b0687981 */ /* 0x000ea2000c1e1d00 */
[----:B------:R-:W-:Y:S01]  /*3680*/  IADD3 R179, PT, PT, R179, R118, RZ ;  /* 0x00000076b3b37210 */ /* 0x000fe20007ffe0ff */
[-C--:B------:R-:W-:Y:S01]  /*3690*/  FFMA R32, R16, R5.reuse, R175 ;  /* 0x0000000510207223 */ /* 0x080fe200000000af */
[-C--:B------:R-:W-:Y:S01]  /*36a0*/  FFMA R172, R17, R5.reuse, R172 ;  /* 0x0000000511ac7223 */ /* 0x080fe200000000ac */
[----:B------:R-:W-:Y:S01]  /*36b0*/  FFMA R173, R18, R5, R173 ;  /* 0x0000000512ad7223 */ /* 0x000fe200000000ad */
[----:B------:R-:W-:Y:S01]  /*36c0*/  IADD3 R20, P0, PT, R116, R179, RZ ;  /* 0x000000b374147210 */ /* 0x000fe20007f1e0ff */
[----:B------:R-:W-:-:S03]  /*36d0*/  FFMA R44, R19, R5, R174 ;  /* 0x00000005132c7223 */ /* 0x000fc600000000ae */
[----:B------:R-:W-:Y:S01]  /*36e0*/  IADD3.X R109, PT, PT, RZ, RZ, RZ, P0, !PT ;  /* 0x000000ffff6d7210 */ /* 0x000fe200007fe4ff */
[----:B------:R-:W-:Y:S01]  /*36f0*/  FFMA R44, R21, R31, R44 ;  /* 0x0000001f152c7223 */ /* 0x000fe2000000002c */
[----:B------:R-:W-:-:S03]  /*3700*/  LEA R4, P0, R20, UR10, 0x2 ;  /* 0x0000000a14047c11 */ /* 0x000fc6000f8010ff */
[----:B------:R-:W-:Y:S01]  /*3710*/  FFMA R44, R33, R43, R44 ;  /* 0x0000002b212c7223 */ /* 0x000fe2000000002c */
[----:B------:R-:W-:Y:S01]  /*3720*/  LEA.HI.X R5, R20, UR11, R109, 0x2, P0 ;  /* 0x0000000b14057c11 */ /* 0x000fe200080f146d */
[C---:B------:R-:W-:Y:S01]  /*3730*/  FFMA R20, R21.reuse, R28, R32 ;  /* 0x0000001c15147223 */ /* 0x040fe20000000020 */
[C---:B------:R-:W-:Y:S01]  /*3740*/  FFMA R32, R21.reuse, R29, R172 ;  /* 0x0000001d15207223 */ /* 0x040fe200000000ac */
[----:B------:R-:W-:Y:S01]  /*3750*/  FFMA R109, R21, R30, R173 ;  /* 0x0000001e156d7223 */ /* 0x000fe200000000ad */
[----:B------:R-:W-:Y:S01]  /*3760*/  FFMA R44, R45, R55, R44 ;  /* 0x000000372d2c7223 */ /* 0x000fe2000000002c */
        /* <DEDUP_REMOVED lines=19> */
[----:B------:R-:W-:Y:S01]  /*38a0*/  FMUL R44, R44, UR4 ;  /* 0x000000042c2c7c20 */ /* 0x000fe20008400000 */
[C---:B------:R-:W-:Y:S01]  /*38b0*/  FFMA R20, R101.reuse, R96, R20 ;  /* 0x0000006065147223 */ /* 0x040fe20000000014 */
[C---:B------:R-:W-:Y:S01]  /*38c0*/  FFMA R32, R101.reuse, R97, R32 ;  /* 0x0000006165207223 */ /* 0x040fe20000000020 */
[----:B------:R-:W-:-:S02]  /*38d0*/  FFMA R109, R101, R98, R109 ;  /* 0x00000062656d7223 */ /* 0x000fc4000000006d */
[----:B------:R-:W-:Y:S01]  /*38e0*/  FMUL R21, R20, UR4 ;  /* 0x0000000414157c20 */ /* 0x000fe20008400000 */
[----:B------:R-:W-:Y:S01]  /*38f0*/  FMUL R32, R32, UR4 ;  /* 0x0000000420207c20 */ /* 0x000fe20008400000 */
[----:B------:R-:W-:Y:S02]  /*3900*/  FMUL R109, R109, UR4 ;  /* 0x000000046d6d7c20 */ /* 0x000fe40008400000 */
[----:B--2---:R-:W-:Y:S01]  /*3910*/  FFMA R104, R104, UR5, R21 ;  /* 0x0000000568687c23 */ /* 0x004fe20008000015 */
[----:B------:R-:W-:Y:S01]  /*3920*/  FFMA R105, R105, UR5, R32 ;  /* 0x0000000569697c23 */ /* 0x000fe20008000020 */
[----:B------:R-:W-:Y:S01]  /*3930*/  FFMA R106, R106, UR5, R109 ;  /* 0x000000056a6a7c23 */ /* 0x000fe2000800006d */
[----:B------:R-:W-:-:S05]  /*3940*/  FFMA R107, R107, UR5, R44 ;  /* 0x000000056b6b7c23 */ /* 0x000fca000800002c */
[----:B------:R0:W-:Y:S04]  /*3950*/  STG.E.128 desc[UR8][R176.64], R104 ;  /* 0x00000068b0007986 */ /* 0x0001e8000c101d08 */
[----:B------:R-:W2:Y:S01]  /*3960*/  LDG.E.128 R108, desc[UR8][R4.64] ;  /* 0x00000008046c7981 */ /* 0x000ea2000c1e1d00 */
[----:B------:R-:W-:Y:S01]  /*3970*/  IADD3 R181, PT, PT, R181, R118, RZ ;  /* 0x00000076b5b57210 */ /* 0x000fe20007ffe0ff */
[-C--:B------:R-:W-:Y:S01]  /*3980*/  FFMA R33, R12, R6.reuse, R157 ;  /* 0x000000060c217223 */ /* 0x080fe2000000009d */
[-C--:B------:R-:W-:Y:S01]  /*3990*/  FFMA R45, R14, R6.reuse, R159 ;  /* 0x000000060e2d7223 */ /* 0x080fe2000000009f */
[----:B------:R-:W-:Y:S01]  /*39a0*/  FFMA R44, R15, R6, R158 ;  /* 0x000000060f2c7223 */ /* 0x000fe2000000009e */
[----:B------:R-:W-:Y:S01]  /*39b0*/  IADD3 R21, P0, PT, R116, R181, RZ ;  /* 0x000000b574157210 */ /* 0x000fe20007f1e0ff */
[C---:B------:R-:W-:Y:S01]  /*39c0*/  FFMA R33, R22.reuse, R24, R33 ;  /* 0x0000001816217223 */ /* 0x040fe20000000021 */
[C---:B------:R-:W-:Y:S01]  /*39d0*/  FFMA R45, R22.reuse, R26, R45 ;  /* 0x0000001a162d7223 */ /* 0x040fe2000000002d */
[----:B------:R-:W-:Y:S01]  /*39e0*/  FFMA R44, R22, R27, R44 ;  /* 0x0000001b162c7223 */ /* 0x000fe2000000002c */
[----:B------:R-:W-:Y:S01]  /*39f0*/  IADD3.X R32, PT, PT, RZ, RZ, RZ, P0, !PT ;  /* 0x000000ffff207210 */ /* 0x000fe200007fe4ff */
[C---:B------:R-:W-:Y:S01]  /*3a00*/  FFMA R33, R34.reuse, R36, R33 ;  /* 0x0000002422217223 */ /* 0x040fe20000000021 */
[C---:B------:R-:W-:Y:S01]  /*3a10*/  LEA R20, P0, R21.reuse, UR10, 0x2 ;  /* 0x0000000a15147c11 */ /* 0x040fe2000f8010ff */
[C---:B------:R-:W-:Y:S01]  /*3a20*/  FFMA R45, R34.reuse, R38, R45 ;  /* 0x00000026222d7223 */ /* 0x040fe2000000002d */
[----:B------:R-:W-:Y:S01]  /*3a30*/  FFMA R44, R34, R39, R44 ;  /* 0x00000027222c7223 */ /* 0x000fe2000000002c */
[C---:B------:R-:W-:Y:S01]  /*3a40*/  FFMA R33, R46.reuse, R48, R33 ;  /* 0x000000302e217223 */ /* 0x040fe20000000021 */
[----:B------:R-:W-:Y:S01]  /*3a50*/  LEA.HI.X R21, R21, UR11, R32, 0x2, P0 ;  /* 0x0000000b15157c11 */ /* 0x000fe200080f1420 */
[----:B------:R-:W-:Y:S01]  /*3a60*/  FFMA R32, R13, R6, R156 ;  /* 0x000000060d207223 */ /* 0x000fe2000000009c */
[C---:B------:R-:W-:Y:S01]  /*3a70*/  FFMA R45, R46.reuse, R50, R45 ;  /* 0x000000322e2d7223 */ /* 0x040fe2000000002d */
[----:B------:R-:W-:Y:S01]  /*3a80*/  FFMA R44, R46, R51, R44 ;  /* 0x000000332e2c7223 */ /* 0x000fe2000000002c */
[----:B------:R-:W-:Y:S01]  /*3a90*/  FFMA R33, R58, R60, R33 ;  /* 0x0000003c3a217223 */ /* 0x000fe20000000021 */
        /* <DEDUP_REMOVED lines=15> */
[----:B------:R-:W-:Y:S01]  /*3b90*/  FMUL R33, R33, UR4 ;  /* 0x0000000421217c20 */ /* 0x000fe20008400000 */
[----:B------:R-:W-:Y:S01]  /*3ba0*/  FFMA R32, R70, R73, R32 ;  /* 0x0000004946207223 */ /* 0x000fe20000000020 */
[----:B------:R-:W-:Y:S01]  /*3bb0*/  FMUL R45, R45, UR4 ;  /* 0x000000042d2d7c20 */ /* 0x000fe20008400000 */
[----:B------:R-:W-:-:S02]  /*3bc0*/  FMUL R44, R44, UR4 ;  /* 0x000000042c2c7c20 */ /* 0x000fc40008400000 */
[----:B------:R-:W-:-:S04]  /*3bd0*/  FFMA R32, R82, R85, R32 ;  /* 0x0000005552207223 */ /* 0x000fc80000000020 */
[----:B------:R-:W-:-:S04]  /*3be0*/  FFMA R32, R102, R93, R32 ;  /* 0x0000005d66207223 */ /* 0x000fc80000000020 */
[----:B------:R-:W-:Y:S01]  /*3bf0*/  FMUL R32, R32, UR4 ;  /* 0x0000000420207c20 */ /* 0x000fe20008400000 */
[----:B--2---:R-:W-:-:S03]  /*3c00*/  FFMA R108, R108, UR5, R33 ;  /* 0x000000056c6c7c23 */ /* 0x004fc60008000021 */
[----:B------:R-:W-:Y:S01]  /*3c10*/  FFMA R109, R109, UR5, R32 ;  /* 0x000000056d6d7c23 */ /* 0x000fe20008000020 */
[----:B------:R-:W-:Y:S01]  /*3c20*/  FFMA R110, R110, UR5, R45 ;  /* 0x000000056e6e7c23 */ /* 0x000fe2000800002d */
[----:B------:R-:W-:-:S05]  /*3c30*/  FFMA R111, R111, UR5, R44 ;  /* 0x000000056f6f7c23 */ /* 0x000fca000800002c */
[----:B------:R1:W-:Y:S04]  /*3c40*/  STG.E.128 desc[UR8][R4.64], R108 ;  /* 0x0000006c04007986 */ /* 0x0003e8000c101d08 */
[----:B0-----:R-:W2:Y:S01]  /*3c50*/  LDG.E.128 R104, desc[UR8][R20.64] ;  /* 0x0000000814687981 */ /* 0x001ea2000c1e1d00 */
[-C--:B------:R-:W-:Y:S01]  /*3c60*/  FFMA R167, R16, R6.reuse, R167 ;  /* 0x0000000610a77223 */ /* 0x080fe200000000a7 */
[-C--:B------:R-:W-:Y:S01]  /*3c70*/  FFMA R164, R17, R6.reuse, R164 ;  /* 0x0000000611a47223 */ /* 0x080fe200000000a4 */
[-C--:B------:R-:W-:Y:S01]  /*3c80*/  FFMA R45, R18, R6.reuse, R165 ;  /* 0x00000006122d7223 */ /* 0x080fe200000000a5 */
[----:B------:R-:W-:Y:S01]  /*3c90*/  FFMA R6, R19, R6, R166 ;  /* 0x0000000613067223 */ /* 0x000fe200000000a6 */
[----:B------:R-:W-:Y:S02]  /*3ca0*/  IADD3 R179, PT, PT, R179, R118, RZ ;  /* 0x00000076b3b37210 */ /* 0x000fe40007ffe0ff */
[----:B------:R-:W-:-:S02]  /*3cb0*/  FFMA R45, R22, R30, R45 ;  /* 0x0000001e162d7223 */ /* 0x000fc4000000002d */
[----:B------:R-:W-:Y:S02]  /*3cc0*/  IADD3 R33, P0, PT, R116, R179, RZ ;  /* 0x000000b374217210 */ /* 0x000fe40007f1e0ff */
[----:B------:R-:W-:Y:S02]  /*3cd0*/  FFMA R45, R34, R42, R45 ;  /* 0x0000002a222d7223 */ /* 0x000fe4000000002d */
[----:B------:R-:W-:Y:S01]  /*3ce0*/  IADD3.X R44, PT, PT, RZ, RZ, RZ, P0, !PT ;  /* 0x000000ffff2c7210 */ /* 0x000fe200007fe4ff */
[C---:B-1----:R-:W-:Y:S01]  /*3cf0*/  FFMA R5, R22.reuse, R28, R167 ;  /* 0x0000001c16057223 */ /* 0x042fe200000000a7 */
        /* <DEDUP_REMOVED lines=25> */
[----:B------:R-:W-:Y:S01]  /*3e90*/  FFMA R22, R102, R99, R22 ;  /* 0x0000006366167223 */ /* 0x000fe20000000016 */
[----:B------:R-:W-:Y:S01]  /*3ea0*/  LEA R32, P0, R33, UR10, 0x2 ;  /* 0x0000000a21207c11 */ /* 0x000fe2000f8010ff */
[----:B------:R-:W-:Y:S01]  /*3eb0*/  FMUL R5, R5, UR4 ;  /* 0x0000000405057c20 */ /* 0x000fe20008400000 */
[----:B------:R-:W-:Y:S01]  /*3ec0*/  FMUL R4, R4, UR4 ;  /* 0x0000000404047c20 */ /* 0x000fe20008400000 */
[----:B------:R-:W-:Y:S01]  /*3ed0*/  FMUL R22, R22, UR4 ;  /* 0x0000000416167c20 */ /* 0x000fe20008400000 */
[----:B------:R-:W-:Y:S01]  /*3ee0*/  LEA.HI.X R33, R33, UR11, R44, 0x2, P0 ;  /* 0x0000000b21217c11 */ /* 0x000fe200080f142c */
        /* <DEDUP_REMOVED lines=10> */
[----:B------:R-:W-:-:S04]  /*3f90*/  IADD3 R4, P0, PT, R116, R181, RZ ;  /* 0x000000b574047210 */ /* 0x000fc80007f1e0ff */
[----:B------:R-:W-:Y:S02]  /*3fa0*/  IADD3.X R5, PT, PT, RZ, RZ, RZ, P0, !PT ;  /* 0x000000ffff057210 */ /* 0x000fe400007fe4ff */
[----:B------:R-:W-:Y:S01]  /*3fb0*/  LEA R114, P0, R4, UR10, 0x2 ;  /* 0x0000000a04727c11 */ /* 0x000fe2000f8010ff */
[----:B0-----:R-:W-:-:S03]  /*3fc0*/  FFMA R20, R23, R27, R148 ;  /* 0x0000001b17147223 */ /* 0x001fc60000000094 */
        /* <DEDUP_REMOVED lines=27> */
[C---:B------:R-:W-:Y:S01]  /*4180*/  FFMA R6, R103.reuse, R93, R6 ;  /* 0x0000005d67067223 */ /* 0x040fe20000000006 */
[----:B------:R-:W-:Y:S01]  /*4190*/  FMUL R20, R20, UR4 ;  /* 0x0000000414147c20 */ /* 0x000fe20008400000 */
[----:B------:R-:W-:Y:S01]  /*41a0*/  FFMA R5, R103, R94, R5 ;  /* 0x0000005e67057223 */ /* 0x000fe20000000005 */
[----:B------:R-:W-:Y:S01]  /*41b0*/  FMUL R21, R4, UR4 ;  /* 0x0000000404157c20 */ /* 0x000fe20008400000 */
[----:B------:R-:W-:-:S02]  /*41c0*/  FMUL R6, R6, UR4 ;  /* 0x0000000406067c20 */ /* 0x000fc40008400000 */
[----:B------:R-:W-:Y:S01]  /*41d0*/  FMUL R5, R5, UR4 ;  /* 0x0000000405057c20 */ /* 0x000fe20008400000 */
[----:B--2---:R-:W-:Y:S01]  /*41e0*/  FFMA R108, R108, UR5, R21 ;  /* 0x000000056c6c7c23 */ /* 0x004fe20008000015 */
[----:B------:R-:W-:Y:S02]  /*41f0*/  FFMA R109, R109, UR5, R6 ;  /* 0x000000056d6d7c23 */ /* 0x000fe40008000006 */
        /* <DEDUP_REMOVED lines=42> */
[----:B------:R-:W-:Y:S01]  /*44a0*/  LDS.128 R32, [R155+0x310] ;  /* 0x000310009b207984 */ /* 0x000fe20000000c00 */
[----:B------:R-:W-:Y:S01]  /*44b0*/  FMUL R7, R4, UR4 ;  /* 0x0000000404077c20 */ /* 0x000fe20008400000 */
[----:B------:R-:W-:Y:S01]  /*44c0*/  FMUL R6, R6, UR4 ;  /* 0x0000000406067c20 */ /* 0x000fe20008400000 */
[----:B------:R-:W-:Y:S01]  /*44d0*/  FMUL R5, R5, UR4 ;  /* 0x0000000405057c20 */ /* 0x000fe20008400000 */
[----:B------:R-:W-:Y:S04]  /*44e0*/  LDS.128 R44, [R155+0x410] ;  /* 0x000410009b2c7984 */ /* 0x000fe80000000c00 */
[----:B------:R-:W-:Y:S01]  /*44f0*/  LDS.128 R56, [R155+0x510] ;  /* 0x000510009b387984 */ /* 0x000fe20000000c00 */
[----:B------:R-:W-:-:S03]  /*4500*/  IADD3 R181, PT, PT, R181, R118, RZ ;  /* 0x00000076b5b57210 */ /* 0x000fc60007ffe0ff */
[----:B------:R-:W-:Y:S04]  /*4510*/  LDS.128 R68, [R155+0x610] ;  /* 0x000610009b447984 */ /* 0x000fe80000000c00 */
[----:B------:R-:W-:Y:S01]  /*4520*/  LDS.128 R80, [R155+0x710] ;  /* 0x000710009b507984 */ /* 0x000fe20000000c00 */
[----:B--2---:R-:W-:Y:S01]  /*4530*/  FFMA R104, R104, UR5, R7 ;  /* 0x0000000568687c23 */ /* 0x004fe20008000007 */
[----:B------:R-:W-:Y:S01]  /*4540*/  FFMA R105, R105, UR5, R6 ;  /* 0x0000000569697c23 */ /* 0x000fe20008000006 */
[----:B------:R-:W-:Y:S01]  /*4550*/  FFMA R106, R106, UR5, R5 ;  /* 0x000000056a6a7c23 */ /* 0x000fe20008000005 */
[----:B------:R-:W-:Y:S01]  /*4560*/  FFMA R107, R107, UR5, R20 ;  /* 0x000000056b6b7c23 */ /* 0x000fe20008000014 */
[----:B------:R-:W1:Y:S04]  /*4570*/  LDS.128 R4, [R155+0x110] ;  /* 0x000110009b047984 */ /* 0x000e680000000c00 */
[----:B------:R2:W-:Y:S04]  /*4580*/  STG.E.128 desc[UR8][R114.64], R104 ;  /* 0x0000006872007986 */ /* 0x0005e8000c101d08 */
[----:B------:R-:W3:Y:S01]  /*4590*/  LDG.E.128 R100, desc[UR8][R112.64] ;  /* 0x0000000870647981 */ /* 0x000ee2000c1e1d00 */
[----:B0-----:R-:W-:Y:S01]  /*45a0*/  IADD3 R108, P0, PT, R116, R181, RZ ;  /* 0x000000b5746c7210 */ /* 0x001fe20007f1e0ff */
[----:B------:R-:W-:-:S02]  /*45b0*/  FFMA R127, R12, R8, R127 ;  /* 0x000000080c7f7223 */ /* 0x000fc4000000007f */
[----:B------:R-:W0:Y:S01]  /*45c0*/  LDS.128 R20, [R155+0x210] ;  /* 0x000210009b147984 */ /* 0x000e220000000c00 */
[----:B--2---:R-:W-:Y:S01]  /*45d0*/  IADD3.X R105, PT, PT, RZ, RZ, RZ, P0, !PT ;  /* 0x000000ffff697210 */ /* 0x004fe200007fe4ff */
[-C--:B------:R-:W-:Y:S01]  /*45e0*/  FFMA R106, R13, R8.reuse, R124 ;  /* 0x000000080d6a7223 */ /* 0x080fe2000000007c */
[----:B------:R-:W-:Y:S01]  /*45f0*/  LEA R104, P0, R108, UR10, 0x2 ;  /* 0x0000000a6c687c11 */ /* 0x000fe2000f8010ff */
[----:B------:R-:W-:-:S03]  /*4600*/  FFMA R107, R14, R8, R3 ;  /* 0x000000080e6b7223 */ /* 0x000fc60000000003 */
[----:B------:R-:W-:Y:S01]  /*4610*/  LEA.HI.X R105, R108, UR11, R105, 0x2, P0 ;  /* 0x0000000b6c697c11 */ /* 0x000fe200080f1469 */
[----:B------:R-:W-:Y:S01]  /*4620*/  FFMA R108, R15, R8, R122 ;  /* 0x000000080f6c7223 */ /* 0x000fe2000000007a */
[C---:B-1----:R-:W-:Y:S01]  /*4630*/  FFMA R3, R4.reuse, R24, R127 ;  /* 0x0000001804037223 */ /* 0x042fe2000000007f */
[C---:B------:R-:W-:Y:S01]  /*4640*/  FFMA R106, R4.reuse, R25, R106 ;  /* 0x00000019046a7223 */ /* 0x040fe2000000006a */
[C---:B------:R-:W-:Y:S01]  /*4650*/  FFMA R107, R4.reuse, R26, R107 ;  /* 0x0000001a046b7223 */ /* 0x040fe2000000006b */
[----:B------:R-:W-:Y:S01]  /*4660*/  FFMA R108, R4, R27, R108 ;  /* 0x0000001b046c7223 */ /* 0x000fe2000000006c */
[C---:B0-----:R-:W-:Y:S01]  /*4670*/  FFMA R3, R20.reuse, R36, R3 ;  /* 0x0000002414037223 */ /* 0x041fe20000000003 */
        /* <DEDUP_REMOVED lines=27> */
[----:B---3--:R-:W-:Y:S01]  /*4830*/  FFMA R108, R100, UR5, R3 ;  /* 0x00000005646c7c23 */ /* 0x008fe20008000003 */
        /* <DEDUP_REMOVED lines=8> */
[-C--:B------:R-:W-:Y:S01]  /*48c0*/  FFMA R133, R18, R8.reuse, R133 ;  /* 0x0000000812857223 */ /* 0x080fe20000000085 */
[----:B------:R-:W-:Y:S01]  /*48d0*/  IADD3 R3, P0, PT, R116, R179, RZ ;  /* 0x000000b374037210 */ /* 0x000fe20007f1e0ff */
[----:B------:R-:W-:Y:S01]  /*48e0*/  FFMA R136, R19, R8, R136 ;  /* 0x0000000813887223 */ /* 0x000fe20000000088 */
[----:B------:R-:W-:-:S02]  /*48f0*/  FFMA R8, R4, R29, R132 ;  /* 0x0000001d04087223 */ /* 0x000fc40000000084 */
[----:B------:R-:W-:Y:S02]  /*4900*/  IADD3.X R114, PT, PT, RZ, RZ, RZ, P0, !PT ;  /* 0x000000ffff727210 */ /* 0x000fe400007fe4ff */
[C---:B------:R-:W-:Y:S01]  /*4910*/  LEA R106, P0, R3.reuse, UR10, 0x2 ;  /* 0x0000000a036a7c11 */ /* 0x040fe2000f8010ff */
[----:B------:R-:W-:Y:S01]  /*4920*/  FFMA R8, R20, R41, R8 ;  /* 0x0000002914087223 */ /* 0x000fe20000000008 */
[C---:B0-----:R-:W-:Y:S02]  /*4930*/  FFMA R109, R4.reuse, R30, R133 ;  /* 0x0000001e046d7223 */ /* 0x041fe40000000085 */
[----:B------:R-:W-:Y:S01]  /*4940*/  LEA.HI.X R107, R3, UR11, R114, 0x2, P0 ;  /* 0x0000000b036b7c11 */ /* 0x000fe200080f1472 */
        /* <DEDUP_REMOVED lines=23> */
[----:B------:R-:W-:Y:S01]  /*4ac0*/  FMUL R8, R8, UR4 ;  /* 0x0000000408087c20 */ /* 0x000fe20008400000 */
[C---:B------:R-:W-:Y:S01]  /*4ad0*/  FFMA R3, R80.reuse, R96, R3 ;  /* 0x0000006050037223 */ /* 0x040fe20000000003 */
[----:B------:R-:W-:Y:S01]  /*4ae0*/  FFMA R4, R80, R99, R4 ;  /* 0x0000006350047223 */ /* 0x000fe20000000004 */
[----:B------:R-:W-:-:S02]  /*4af0*/  FMUL R109, R109, UR4 ;  /* 0x000000046d6d7c20 */ /* 0x000fc40008400000 */
[----:B------:R-:W-:Y:S01]  /*4b00*/  FMUL R3, R3, UR4 ;  /* 0x0000000403037c20 */ /* 0x000fe20008400000 */
[----:B------:R-:W-:-:S03]  /*4b10*/  FMUL R4, R4, UR4 ;  /* 0x0000000404047c20 */ /* 0x000fc60008400000 */
        /* <DEDUP_REMOVED lines=10> */
[----:B------:R-:W-:-:S03]  /*4bc0*/  IADD3 R3, P0, PT, R116, R181, RZ ;  /* 0x000000b574037210 */ /* 0x000fc60007f1e0ff */
[----:B------:R-:W-:Y:S01]  /*4bd0*/  FFMA R20, R5, R27, R20 ;  /* 0x0000001b05147223 */ /* 0x000fe20000000014 */
[----:B------:R-:W-:Y:S02]  /*4be0*/  IADD3.X R4, PT, PT, RZ, RZ, RZ, P0, !PT ;  /* 0x000000ffff047210 */ /* 0x000fe400007fe4ff */
[----:B------:R-:W-:Y:S01]  /*4bf0*/  LEA R108, P0, R3, UR10, 0x2 ;  /* 0x0000000a036c7c11 */ /* 0x000fe2000f8010ff */
[----:B------:R-:W-:-:S03]  /*4c00*/  FFMA R20, R21, R39, R20 ;  /* 0x0000002715147223 */ /* 0x000fc60000000014 */
        /* <DEDUP_REMOVED lines=26> */
[C---:B------:R-:W-:Y:S01]  /*4db0*/  FFMA R4, R81.reuse, R92, R4 ;  /* 0x0000005c51047223 */ /* 0x040fe20000000004 */
[----:B------:R-:W-:-:S02]  /*4dc0*/  FFMA R8, R81, R93, R8 ;  /* 0x0000005d51087223 */ /* 0x000fc40000000008 */
[----:B------:R-:W-:Y:S01]  /*4dd0*/  FFMA R3, R81, R94, R3 ;  /* 0x0000005e51037223 */ /* 0x000fe20000000003 */
[----:B0-----:R-:W-:Y:S01]  /*4de0*/  FMUL R105, R4, UR4 ;  /* 0x0000000404697c20 */ /* 0x001fe20008400000 */
[----:B------:R-:W-:Y:S02]  /*4df0*/  FMUL R8, R8, UR4 ;  /* 0x0000000408087c20 */ /* 0x000fe40008400000 */
        /* <DEDUP_REMOVED lines=50> */
[----:B0-----:R-:W-:Y:S01]  /*5120*/  FFMA R106, R102, UR5, R3 ;  /* 0x00000005666a7c23 */ /* 0x001fe20008000003 */
[----:B------:R-:W-:-:S05]  /*5130*/  FFMA R107, R103, UR5, R32 ;  /* 0x00000005676b7c23 */ /* 0x000fca0008000020 */
[----:B------:R0:W-:Y:S04]  /*5140*/  STG.E.128 desc[UR8][R108.64], R104 ;  /* 0x000000686c007986 */ /* 0x0001e8000c101d08 */
[----:B------:R-:W0:Y:S01]  /*5150*/  LDG.E.128 R100, desc[UR8][R8.64] ;  /* 0x0000000808647981 */ /* 0x000e22000c1e1d00 */
[----:B------:R-:W-:Y:S01]  /*5160*/  IADD3 R181, PT, PT, R181, R118, RZ ;  /* 0x00000076b5b57210 */ /* 0x000fe20007ffe0ff */
[-C--:B------:R-:W-:Y:S01]  /*5170*/  FFMA R121, R12, R10.reuse, R121 ;  /* 0x0000000a0c797223 */ /* 0x080fe20000000079 */
[-C--:B------:R-:W-:Y:S01]  /*5180*/  FFMA R21, R14, R10.reuse, R123 ;  /* 0x0000000a0e157223 */ /* 0x080fe2000000007b */
[----:B------:R-:W-:Y:S01]  /*5190*/  FFMA R32, R15, R10, R128 ;  /* 0x0000000a0f207223 */ /* 0x000fe20000000080 */
[----:B------:R-:W-:Y:S02]  /*51a0*/  IADD3 R3, P0, PT, R116, R181, RZ ;  /* 0x000000b574037210 */ /* 0x000fe40007f1e0ff */
[C---:B------:R-:W-:Y:S01]  /*51b0*/  FFMA R21, R6.reuse, R26, R21 ;  /* 0x0000001a06157223 */ /* 0x040fe20000000015 */
[----:B------:R-:W-:Y:S01]  /*51c0*/  FFMA R32, R6, R27, R32 ;  /* 0x0000001b06207223 */ /* 0x000fe20000000020 */
[----:B------:R-:W-:-:S02]  /*51d0*/  IADD3.X R20, PT, PT, RZ, RZ, RZ, P0, !PT ;  /* 0x000000ffff147210 */ /* 0x000fc400007fe4ff */
[C---:B------:R-:W-:Y:S01]  /*51e0*/  LEA R4, P0, R3.reuse, UR10, 0x2 ;  /* 0x0000000a03047c11 */ /* 0x040fe2000f8010ff */
[C---:B------:R-:W-:Y:S01]  /*51f0*/  FFMA R21, R22.reuse, R38, R21 ;  /* 0x0000002616157223 */ /* 0x040fe20000000015 */
[----:B------:R-:W-:Y:S02]  /*5200*/  FFMA R32, R22, R39, R32 ;  /* 0x0000002716207223 */ /* 0x000fe40000000020 */
[----:B------:R-:W-:Y:S01]  /*5210*/  LEA.HI.X R5, R3, UR11, R20, 0x2, P0 ;  /* 0x0000000b03057c11 */ /* 0x000fe200080f1414 */
        /* <DEDUP_REMOVED lines=22> */
[----:B------:R-:W-:Y:S01]  /*5380*/  FMUL R21, R21, UR4 ;  /* 0x0000000415157c20 */ /* 0x000fe20008400000 */
[----:B------:R-:W-:Y:S01]  /*5390*/  FMUL R32, R32, UR4 ;  /* 0x0000000420207c20 */ /* 0x000fe20008400000 */
[----:B------:R-:W-:Y:S01]  /*53a0*/  FFMA R20, R70, R85, R20 ;  /* 0x0000005546147223 */ /* 0x000fe20000000014 */
[----:B------:R-:W-:-:S03]  /*53b0*/  FFMA R3, R82, R92, R3 ;  /* 0x0000005c52037223 */ /* 0x000fc60000000003 */
[----:B------:R-:W-:Y:S01]  /*53c0*/  FFMA R20, R82, R93, R20 ;  /* 0x0000005d52147223 */ /* 0x000fe20000000014 */
[----:B------:R-:W-:-:S03]  /*53d0*/  FMUL R3, R3, UR4 ;  /* 0x0000000403037c20 */ /* 0x000fc60008400000 */
[----:B------:R-:W-:Y:S01]  /*53e0*/  FMUL R20, R20, UR4 ;  /* 0x0000000414147c20 */ /* 0x000fe20008400000 */
[----:B0-----:R-:W-:-:S03]  /*53f0*/  FFMA R104, R100, UR5, R3 ;  /* 0x0000000564687c23 */ /* 0x001fc60008000003 */
[----:B------:R-:W-:Y:S01]  /*5400*/  FFMA R105, R101, UR5, R20 ;  /* 0x0000000565697c23 */ /* 0x000fe20008000014 */
[----:B------:R-:W-:Y:S01]  /*5410*/  FFMA R106, R102, UR5, R21 ;  /* 0x00000005666a7c23 */ /* 0x000fe20008000015 */
[----:B------:R-:W-:-:S05]  /*5420*/  FFMA R107, R103, UR5, R32 ;  /* 0x00000005676b7c23 */ /* 0x000fca0008000020 */
[----:B------:R0:W-:Y:S04]  /*5430*/  STG.E.128 desc[UR8][R8.64], R104 ;  /* 0x0000006808007986 */ /* 0x0001e8000c101d08 */
[----:B------:R-:W2:Y:S01]  /*5440*/  LDG.E.128 R100, desc[UR8][R4.64] ;  /* 0x0000000804647981 */ /* 0x000ea2000c1e1d00 */
[-C--:B------:R-:W-:Y:S01]  /*5450*/  FFMA R3, R16, R10.reuse, R141 ;  /* 0x0000000a10037223 */ /* 0x080fe2000000008d */
[-C--:B------:R-:W-:Y:S01]  /*5460*/  FFMA R138, R17, R10.reuse, R138 ;  /* 0x0000000a118a7223 */ /* 0x080fe2000000008a */
[-C--:B------:R-:W-:Y:S01]  /*5470*/  FFMA R139, R18, R10.reuse, R139 ;  /* 0x0000000a128b7223 */ /* 0x080fe2000000008b */
[----:B------:R-:W-:Y:S01]  /*5480*/  FFMA R10, R19, R10, R142 ;  /* 0x0000000a130a7223 */ /* 0x000fe2000000008e */
[----:B------:R-:W-:Y:S01]  /*5490*/  FFMA R3, R6, R28, R3 ;  /* 0x0000001c06037223 */ /* 0x000fe20000000003 */
[----:B------:R-:W-:-:S03]  /*54a0*/  IADD3 R179, PT, PT, R179, R118, RZ ;  /* 0x00000076b3b37210 */ /* 0x000fc60007ffe0ff */
[----:B------:R-:W-:Y:S01]  /*54b0*/  FFMA R3, R22, R40, R3 ;  /* 0x0000002816037223 */ /* 0x000fe20000000003 */
[----:B------:R-:W-:-:S03]  /*54c0*/  IADD3 R179, P0, PT, R116, R179, RZ ;  /* 0x000000b374b37210 */ /* 0x000fc60007f1e0ff */
[----:B------:R-:W-:Y:S01]  /*54d0*/  FFMA R3, R34, R52, R3 ;  /* 0x0000003422037223 */ /* 0x000fe20000000003 */
[C---:B0-----:R-:W-:Y:S01]  /*54e0*/  FFMA R8, R6.reuse, R29, R138 ;  /* 0x0000001d06087223 */ /* 0x041fe2000000008a */
        /* <DEDUP_REMOVED lines=18> */
[----:B------:R-:W-:Y:S01]  /*5610*/  IADD3.X R32, PT, PT, RZ, RZ, RZ, P0, !PT ;  /* 0x000000ffff207210 */ /* 0x000fe200007fe4ff */
        /* <DEDUP_REMOVED lines=42> */
[----:B------:R-:W-:Y:S01]  /*58c0*/  IADD3 R181, PT, PT, R181, R118, RZ ;  /* 0x00000076b5b57210 */ /* 0x000fe20007ffe0ff */
[C---:B------:R-:W-:Y:S01]  /*58d0*/  FFMA R24, R71.reuse, R84, R24 ;  /* 0x0000005447187223 */ /* 0x040fe20000000018 */
[C---:B------:R-:W-:Y:S01]  /*58e0*/  FFMA R0, R71.reuse, R85, R0 ;  /* 0x0000005547007223 */ /* 0x040fe20000000000 */
[C---:B------:R-:W-:Y:S01]  /*58f0*/  FFMA R3, R71.reuse, R86, R3 ;  /* 0x0000005647037223 */ /* 0x040fe20000000003 */
[----:B------:R-:W-:Y:S01]  /*5900*/  FFMA R2, R71, R87, R2 ;  /* 0x0000005747027223 */ /* 0x000fe20000000002 */
[----:B------:R-:W-:Y:S01]  /*5910*/  IADD3 R181, P0, PT, R116, R181, RZ ;  /* 0x000000b574b57210 */ /* 0x000fe20007f1e0ff */
[C---:B------:R-:W-:Y:S01]  /*5920*/  FFMA R24, R83.reuse, R92, R24 ;  /* 0x0000005c53187223 */ /* 0x040fe20000000018 */
[C---:B------:R-:W-:Y:S01]  /*5930*/  FFMA R0, R83.reuse, R93, R0 ;  /* 0x0000005d53007223 */ /* 0x040fe20000000000 */
[C---:B------:R-:W-:Y:S01]  /*5940*/  FFMA R3, R83.reuse, R94, R3 ;  /* 0x0000005e53037223 */ /* 0x040fe20000000003 */
[----:B------:R-:W-:Y:S01]  /*5950*/  FFMA R2, R83, R95, R2 ;  /* 0x0000005f53027223 */ /* 0x000fe20000000002 */
[----:B------:R-:W-:Y:S01]  /*5960*/  IADD3.X R6, PT, PT, RZ, RZ, RZ, P0, !PT ;  /* 0x000000ffff067210 */ /* 0x000fe200007fe4ff */
[----:B0-----:R-:W-:Y:S01]  /*5970*/  FMUL R5, R24, UR4 ;  /* 0x0000000418057c20 */ /* 0x001fe20008400000 */
[----:B------:R-:W-:Y:S01]  /*5980*/  FMUL R0, R0, UR4 ;  /* 0x0000000400007c20 */ /* 0x000fe20008400000 */
[----:B------:R-:W-:Y:S01]  /*5990*/  FMUL R3, R3, UR4 ;  /* 0x0000000403037c20 */ /* 0x000fe20008400000 */
[----:B------:R-:W-:Y:S01]  /*59a0*/  FMUL R2, R2, UR4 ;  /* 0x0000000402027c20 */ /* 0x000fe20008400000 */
[----:B------:R-:W-:-:S04]  /*59b0*/  LEA R8, P0, R181, UR10, 0x2 ;  /* 0x0000000ab5087c11 */ /* 0x000fc8000f8010ff */
[----:B------:R-:W-:Y:S01]  /*59c0*/  LEA.HI.X R9, R181, UR11, R6, 0x2, P0 ;  /* 0x0000000bb5097c11 */ /* 0x000fe200080f1406 */
[----:B--2---:R-:W-:Y:S01]  /*59d0*/  FFMA R100, R100, UR5, R5 ;  /* 0x0000000564647c23 */ /* 0x004fe20008000005 */
[----:B------:R-:W-:Y:S01]  /*59e0*/  FFMA R101, R101, UR5, R0 ;  /* 0x0000000565657c23 */ /* 0x000fe20008000000 */
[----:B------:R-:W-:Y:S01]  /*59f0*/  FFMA R102, R102, UR5, R3 ;  /* 0x0000000566667c23 */ /* 0x000fe20008000003 */
[----:B------:R-:W-:-:S05]  /*5a00*/  FFMA R103, R103, UR5, R2 ;  /* 0x0000000567677c23 */ /* 0x000fca0008000002 */
[----:B------:R-:W-:Y:S04]  /*5a10*/  STG.E.128 desc[UR8][R20.64], R100 ;  /* 0x0000006414007986 */ /* 0x000fe8000c101d08 */
        /* <DEDUP_REMOVED lines=37> */
[----:B--2---:R-:W-:Y:S01]  /*5c70*/  FFMA R12, R12, UR5, R5 ;  /* 0x000000050c0c7c23 */ /* 0x004fe20008000005 */
[----:B------:R-:W-:Y:S01]  /*5c80*/  FFMA R13, R13, UR5, R0 ;  /* 0x000000050d0d7c23 */ /* 0x000fe20008000000 */
[----:B------:R-:W-:Y:S01]  /*5c90*/  FFMA R14, R14, UR5, R3 ;  /* 0x000000050e0e7c23 */ /* 0x000fe20008000003 */
[----:B------:R-:W-:-:S05]  /*5ca0*/  FFMA R15, R15, UR5, R2 ;  /* 0x000000050f0f7c23 */ /* 0x000fca0008000002 */
[----:B------:R-:W-:Y:S01]  /*5cb0*/  STG.E.128 desc[UR8][R8.64], R12 ;  /* 0x0000000c08007986 */ /* 0x000fe2000c101d08 */
[----:B------:R-:W-:Y:S05]  /*5cc0*/  EXIT ;  /* 0x000000000000794d */ /* 0x000fea0003800000 */
.L_x_2:
[----:B------:R-:W-:-:S00]  /*5cd0*/  BRA `(.L_x_2) ;  /* 0xfffffffc00fc7947 */ /* 0x000fc0000383ffff */
[----:B------:R-:W-:-:S00]  /*5ce0*/  NOP ;  /* 0x0000000000007918 */ /* 0x000fc00000000000 */
        /* <DEDUP_REMOVED lines=9> */
.L_x_6:


//--------------------- .text._Z31sgemmVectorize_double_bufferingILi128ELi128ELi8ELi8ELi8ELi16ELi16ELi256EEviiifPfS0_fS0_ --------------------------
	.section	.text._Z31sgemmVectorize_double_bufferingILi128ELi128ELi8ELi8ELi8ELi16ELi16ELi256EEviiifPfS0_fS0_,"ax",@progbits
	.align	128
        .global         _Z31sgemmVectorize_double_bufferingILi128ELi128ELi8ELi8ELi8ELi16ELi16ELi256EEviiifPfS0_fS0_
        .type           _Z31sgemmVectorize_double_bufferingILi128ELi128ELi8ELi8ELi8ELi16ELi16ELi256EEviiifPfS0_fS0_,@function
        .size           _Z31sgemmVectorize_double_bufferingILi128ELi128ELi8ELi8ELi8ELi16ELi16ELi256EEviiifPfS0_fS0_,(.L_x_7 - _Z31sgemmVectorize_double_bufferingILi128ELi128ELi8ELi8ELi8ELi16ELi16ELi256EEviiifPfS0_fS0_)
        .other          _Z31sgemmVectorize_double_bufferingILi128ELi128ELi8ELi8ELi8ELi16ELi16ELi256EEviiifPfS0_fS0_,@"STO_CUDA_ENTRY STV_DEFAULT"
_Z31sgemmVectorize_double_bufferingILi128ELi128ELi8ELi8ELi8ELi16ELi16ELi256EEviiifPfS0_fS0_:
.text._Z31sgemmVectorize_double_bufferingILi128ELi128ELi8ELi8ELi8ELi16ELi16ELi256EEviiifPfS0_fS0_:
[----:B------:R-:W-:Y:S01]  /*0000*/  LDC R1, c[0x0][0x37c] ;  /* 0x0000df00ff017b82 */ /* 0x000fe20000000800 */
[----:B------:R-:W0:Y:S07]  /*0010*/  S2R R47, SR_TID.X ;  /* 0x00000000002f7919 */ /* 0x000e2e0000002100 */
[----:B------:R-:W1:Y:S01]  /*0020*/  S2UR UR4, SR_CTAID.Y ;  /* 0x00000000000479c3 */ /* 0x000e620000002600 */
[----:B------:R-:W2:Y:S01]  /*0030*/  LDCU.64 UR10, c[0x0][0x358] ;  /* 0x00006b00ff0a77ac */ /* 0x000ea20008000a00 */
[----:B------:R-:W3:Y:S06]  /*0040*/  S2R R21, SR_CTAID.X ;  /* 0x0000000000157919 */ /* 0x000eec0000002500 */
[----:B------:R-:W4:Y:S08]  /*0050*/  LDC R41, c[0x0][0x388] ;  /* 0x0000e200ff297b82 */ /* 0x000f300000000800 */
[----:B------:R-:W5:Y:S08]  /*0060*/  LDC.64 R28, c[0x0][0x390] ;  /* 0x0000e400ff1c7b82 */ /* 0x000f700000000a00 */
[----:B------:R-:W2:Y:S01]  /*0070*/  LDC.64 R30, c[0x0][0x398] ;  /* 0x0000e600ff1e7b82 */ /* 0x000ea20000000a00 */
[----:B-1----:R-:W-:Y:S01]  /*0080*/  USHF.L.U32 UR4, UR4, 0x7, URZ ;  /* 0x0000000704047899 */ /* 0x002fe200080006ff */
[----:B0-----:R-:W-:-:S06]  /*0090*/  SHF.L.U32 R45, R47, 0x2, RZ ;  /* 0x000000022f2d7819 */ /* 0x001fcc00000006ff */
[----:B------:R-:W0:Y:S01]  /*00a0*/  LDC R118, c[0x0][0x384] ;  /* 0x0000e100ff767b82 */ /* 0x000e220000000800 */
[----:B----4-:R-:W-:Y:S01]  /*00b0*/  IMAD R3, R41, UR4, RZ ;  /* 0x0000000429037c24 */ /* 0x010fe2000f8e02ff */
[--C-:B------:R-:W-:Y:S02]  /*00c0*/  SHF.R.U32.HI R155, RZ, 0x1, R47.reuse ;  /* 0x00000001ff9b7819 */ /* 0x100fe4000001162f */
[----:B---3--:R-:W-:Y:S02]  /*00d0*/  SHF.L.U32 R21, R21, 0x7, RZ ;  /* 0x0000000715157819 */ /* 0x008fe400000006ff */
[----:B------:R-:W-:Y:S02]  /*00e0*/  LOP3.LUT R40, R45, 0x4, RZ, 0xc0, !PT ;  /* 0x000000042d287812 */ /* 0x000fe400078ec0ff */
[----:B------:R-:W-:Y:S01]  /*00f0*/  SHF.R.U32.HI R43, RZ, 0x5, R47 ;  /* 0x00000005ff2b7819 */ /* 0x000fe2000001162f */
[----:B-----5:R-:W-:Y:S01]  /*0100*/  IMAD.WIDE.U32 R28, R3, 0x4, R28 ;  /* 0x00000004031c7825 */ /* 0x020fe200078e001c */
[----:B------:R-:W-:-:S03]  /*0110*/  LOP3.LUT R45, R45, 0x7c, RZ, 0xc0, !PT ;  /* 0x0000007c2d2d7812 */ /* 0x000fc600078ec0ff */
[----:B------:R-:W-:Y:S02]  /*0120*/  IMAD R49, R155, R41, R40 ;  /* 0x000000299b317224 */ /* 0x000fe400078e0228 */
[----:B--2---:R-:W-:-:S04]  /*0130*/  IMAD.WIDE.U32 R30, R21, 0x4, R30 ;  /* 0x00000004151e7825 */ /* 0x004fc800078e001e */
[----:B------:R-:W-:-:S04]  /*0140*/  IMAD.WIDE R2, R49, 0x4, R28 ;  /* 0x0000000431027825 */ /* 0x000fc800078e021c */
[----:B0-----:R-:W-:Y:S01]  /*0150*/  IMAD R5, R43, R118, R45 ;  /* 0x000000762b057224 */ /* 0x001fe200078e022d */
[----:B------:R0:W2:Y:S03]  /*0160*/  LDG.E.128 R8, desc[UR10][R2.64] ;  /* 0x0000000a02087981 */ /* 0x0000a6000c1e1d00 */
[----:B------:R-:W-:-:S05]  /*0170*/  IMAD.WIDE R4, R5, 0x4, R30 ;  /* 0x0000000405047825 */ /* 0x000fca00078e021e */
[----:B------:R1:W3:Y:S01]  /*0180*/  LDG.E.128 R12, desc[UR10][R4.64] ;  /* 0x0000000a040c7981 */ /* 0x0002e2000c1e1d00 */
[----:B------:R-:W4:Y:S01]  /*0190*/  S2UR UR8, SR_CgaCtaId ;  /* 0x00000000000879c3 */ /* 0x000f220000008800 */
[----:B------:R-:W-:Y:S01]  /*01a0*/  UMOV UR5, 0x400 ;  /* 0x0000040000057882 */ /* 0x000fe20000000000 */
[C---:B------:R-:W-:Y:S01]  /*01b0*/  SHF.L.U32 R0, R47.reuse, 0xb, RZ ;  /* 0x0000000b2f007819 */ /* 0x040fe200000006ff */
[----:B------:R-:W-:Y:S01]  /*01c0*/  UIADD3 UR7, UPT, UPT, UR5, 0x2000, URZ ;  /* 0x0000200005077890 */ /* 0x000fe2000fffe0ff */
[----:B------:R-:W-:Y:S01]  /*01d0*/  SHF.L.U32 R6, R47, 0x4, RZ ;  /* 0x000000042f067819 */ /* 0x000fe200000006ff */
[----:B------:R-:W-:Y:S01]  /*01e0*/  IMAD R116, R118, UR4, R21 ;  /* 0x0000000476747c24 */ /* 0x000fe2000f8e0215 */
[----:B------:R-:W-:Y:S01]  /*01f0*/  LOP3.LUT R7, R0, 0x800, RZ, 0xc0, !PT ;  /* 0x0000080000077812 */ /* 0x000fe200078ec0ff */
[----:B------:R-:W-:Y:S01]  /*0200*/  UMOV UR4, URZ ;  /* 0x000000ff00047c82 */ /* 0x000fe20008000000 */
[----:B------:R-:W-:Y:S01]  /*0210*/  SHF.L.U32 R42, R155, 0x2, RZ ;  /* 0x000000029b2a7819 */ /* 0x000fe200000006ff */
[----:B------:R-:W-:Y:S01]  /*0220*/  HFMA2 R117, -RZ, RZ, 0, 0 ;  /* 0x00000000ff757431 */ /* 0x000fe200000001ff */
[----:B0-----:R-:W-:Y:S01]  /*0230*/  LOP3.LUT R3, R6, 0x1f0, RZ, 0xc0, !PT ;  /* 0x000001f006037812 */ /* 0x001fe200078ec0ff */
[----:B------:R-:W-:Y:S01]  /*0240*/  HFMA2 R119, -RZ, RZ, 0, 0 ;  /* 0x00000000ff777431 */ /* 0x000fe200000001ff */
[----:B------:R-:W-:Y:S01]  /*0250*/  ISETP.GE.U32.AND P0, PT, R41, 0x9, PT ;  /* 0x000000092900780c */ /* 0x000fe20003f06070 */
[----:B------:R-:W-:Y:S01]  /*0260*/  HFMA2 R68, -RZ, RZ, 0, 0 ;  /* 0x00000000ff447431 */ /* 0x000fe200000001ff */
[----:B-1----:R-:W-:Y:S01]  /*0270*/  SHF.L.U32 R4, R47, 0x5, RZ ;  /* 0x000000052f047819 */ /* 0x002fe200000006ff */
[----:B------:R-:W-:Y:S01]  /*0280*/  HFMA2 R55, -RZ, RZ, 0, 0 ;  /* 0x00000000ff377431 */ /* 0x000fe200000001ff */
[----:B------:R-:W-:-:S02]  /*0290*/  LOP3.LUT R20, R42, 0x1e0, RZ, 0xc0, !PT ;  /* 0x000001e02a147812 */ /* 0x000fc400078ec0ff */
[----:B------:R-:W-:Y:S02]  /*02a0*/  CS2R R146, SRZ ;  /* 0x0000000000927805 */ /* 0x000fe4000001ff00 */
[----:B------:R-:W-:Y:S02]  /*02b0*/  LOP3.LUT R22, R4, 0x1e0, RZ, 0xc0, !PT ;  /* 0x000001e004167812 */ /* 0x000fe400078ec0ff */
[----:B------:R-:W-:Y:S02]  /*02c0*/  CS2R R144, SRZ ;  /* 0x0000000000907805 */ /* 0x000fe4000001ff00 */
[----:B------:R-:W-:Y:S02]  /*02d0*/  SHF.L.U32 R47, R47, 0x3, RZ ;  /* 0x000000032f2f7819 */ /* 0x000fe400000006ff */
[----:B------:R-:W-:Y:S02]  /*02e0*/  CS2R R142, SRZ ;  /* 0x00000000008e7805 */ /* 0x000fe4000001ff00 */
[----:B------:R-:W-:-:S02]  /*02f0*/  CS2R R140, SRZ ;  /* 0x00000000008c7805 */ /* 0x000fc4000001ff00 */
[----:B------:R-:W-:Y:S01]  /*0300*/  CS2R R136, SRZ ;  /* 0x0000000000887805 */ /* 0x000fe2000001ff00 */
[----:B----4-:R-:W-:Y:S01]  /*0310*/  ULEA UR7, UR8, UR7, 0x18 ;  /* 0x0000000708077291 */ /* 0x010fe2000f8ec0ff */
[----:B------:R-:W-:Y:S01]  /*0320*/  CS2R R134, SRZ ;  /* 0x0000000000867805 */ /* 0x000fe2000001ff00 */
[----:B------:R-:W-:Y:S01]  /*0330*/  ULEA UR6, UR8, UR5, 0x18 ;  /* 0x0000000508067291 */ /* 0x000fe2000f8ec0ff */
[----:B------:R-:W-:Y:S02]  /*0340*/  CS2R R124, SRZ ;  /* 0x00000000007c7805 */ /* 0x000fe4000001ff00 */
[----:B------:R-:W-:Y:S02]  /*0350*/  CS2R R122, SRZ ;  /* 0x00000000007a7805 */ /* 0x000fe4000001ff00 */
[----:B------:R-:W-:Y:S02]  /*0360*/  CS2R R120, SRZ ;  /* 0x0000000000787805 */ /* 0x000fe4000001ff00 */
[----:B------:R-:W-:-:S02]  /*0370*/  LEA R0, R43, UR7, 0x9 ;  /* 0x000000072b007c11 */ /* 0x000fc4000f8e48ff */
[----:B------:R-:W-:Y:S02]  /*0380*/  CS2R R138, SRZ ;  /* 0x00000000008a7805 */ /* 0x000fe4000001ff00 */
[----:B------:R-:W-:Y:S02]  /*0390*/  IADD3 R7, PT, PT, R42, UR6, R7 ;  /* 0x000000062a077c10 */ /* 0x000fe4000fffe007 */
[----:B------:R-:W-:Y:S02]  /*03a0*/  CS2R R128, SRZ ;  /* 0x0000000000807805 */ /* 0x000fe4000001ff00 */
[----:B------:R-:W-:Y:S02]  /*03b0*/  IADD3 R3, PT, PT, R0, R3, RZ ;  /* 0x0000000300037210 */ /* 0x000fe40007ffe0ff */
[----:B------:R-:W-:Y:S02]  /*03c0*/  CS2R R126, SRZ ;  /* 0x00000000007e7805 */ /* 0x000fe4000001ff00 */
[----:B------:R-:W-:-:S02]  /*03d0*/  MOV R0, RZ ;  /* 0x000000ff00007202 */ /* 0x000fc40000000f00 */
[----:B------:R-:W-:Y:S02]  /*03e0*/  CS2R R130, SRZ ;  /* 0x0000000000827805 */ /* 0x000fe4000001ff00 */
[----:B------:R-:W-:Y:S02]  /*03f0*/  CS2R R132, SRZ ;  /* 0x0000000000847805 */ /* 0x000fe4000001ff00 */
[----:B------:R-:W-:Y:S02]  /*0400*/  CS2R R150, SRZ ;  /* 0x0000000000967805 */ /* 0x000fe4000001ff00 */
[----:B------:R-:W-:Y:S02]  /*0410*/  CS2R R152, SRZ ;  /* 0x0000000000987805 */ /* 0x000fe4000001ff00 */
[----:B------:R-:W-:Y:S02]  /*0420*/  CS2R R148, SRZ ;  /* 0x0000000000947805 */ /* 0x000fe4000001ff00 */
[----:B------:R-:W-:-:S02]  /*0430*/  MOV R154, RZ ;  /* 0x000000ff009a7202 */ /* 0x000fc40000000f00 */
        /* <DEDUP_REMOVED lines=9> */
[----:B------:R-:W-:Y:S02]  /*04d0*/  CS2R R56, SRZ ;  /* 0x0000000000387805 */ /* 0x000fe4000001ff00 */
[----:B------:R-:W-:Y:S02]  /*04e0*/  CS2R R52, SRZ ;  /* 0x0000000000347805 */ /* 0x000fe4000001ff00 */
[----:B------:R-:W-:-:S02]  /*04f0*/  MOV R46, RZ ;  /* 0x000000ff002e7202 */ /* 0x000fc40000000f00 */
[----:B------:R-:W-:Y:S02]  /*0500*/  LOP3.LUT R155, R155, 0x78, RZ, 0xc0, !PT ;  /* 0x000000789b9b7812 */ /* 0x000fe400078ec0ff */
[----:B------:R-:W-:Y:S01]  /*0510*/  LOP3.LUT R47, R47, 0x78, RZ, 0xc0, !PT ;  /* 0x000000782f2f7812 */ /* 0x000fe200078ec0ff */
[----:B--2---:R-:W-:Y:S04]  /*0520*/  STS [R7], R8 ;  /* 0x0000000807007388 */ /* 0x004fe80000000800 */
[----:B------:R-:W-:Y:S04]  /*0530*/  STS [R7+0x200], R9 ;  /* 0x0002000907007388 */ /* 0x000fe80000000800 */
[----:B------:R-:W-:Y:S04]  /*0540*/  STS [R7+0x400], R10 ;  /* 0x0004000a07007388 */ /* 0x000fe80000000800 */
[----:B------:R-:W-:Y:S04]  /*0550*/  STS [R7+0x600], R11 ;  /* 0x0006000b07007388 */ /* 0x000fe80000000800 */
[----:B---3--:R0:W-:Y:S01]  /*0560*/  STS.128 [R3], R12 ;  /* 0x0000000c03007388 */ /* 0x0081e20000000c00 */
[----:B------:R-:W-:Y:S01]  /*0570*/  BAR.SYNC.DEFER_BLOCKING 0x0 ;  /* 0x0000000000007b1d */ /* 0x000fe20000010000 */
[----:B0-----:R-:W-:-:S05]  /*0580*/  CS2R R2, SRZ ;  /* 0x0000000000027805 */ /* 0x001fca000001ff00 */
[----:B------:R0:W1:Y:S04]  /*0590*/  LDS.128 R4, [R20+UR6] ;  /* 0x0000000614047984 */ /* 0x0000680008000c00 */
[----:B------:R0:W2:Y:S04]  /*05a0*/  LDS.128 R8, [R20+UR6+0x10] ;  /* 0x0000100614087984 */ /* 0x0000a80008000c00 */
[----:B------:R0:W3:Y:S04]  /*05b0*/  LDS.128 R12, [R22+UR7] ;  /* 0x00000007160c7984 */ /* 0x0000e80008000c00 */
[----:B------:R0:W4:Y:S01]  /*05c0*/  LDS.128 R16, [R22+UR7+0x10] ;  /* 0x0000100716107984 */ /* 0x0001220008000c00 */
[----:B------:R-:W-:Y:S05]  /*05d0*/  @!P0 BRA `(.L_x_3) ;  /* 0x0000002400148947 */ /* 0x000fea0003800000 */
[----:B------:R-:W-:Y:S01]  /*05e0*/  LOP3.LUT R51, R43, 0x8, RZ, 0xfc, !PT ;  /* 0x000000082b337812 */ /* 0x000fe200078efcff */
[----:B------:R-:W-:Y:S01]  /*05f0*/  UMOV UR8, 0x1 ;  /* 0x0000000100087882 */ /* 0x000fe20000000000 */
[----:B------:R-:W-:Y:S01]  /*0600*/  MOV R146, RZ ;  /* 0x000000ff00927202 */ /* 0x000fe20000000f00 */
[----:B------:R-:W-:Y:S01]  /*0610*/  UMOV UR4, URZ ;  /* 0x000000ff00047c82 */ /* 0x000fe20008000000 */
[----:B------:R-:W-:Y:S01]  /*0620*/  UMOV UR5, URZ ;  /* 0x000000ff00057c82 */ /* 0x000fe20008000000 */
[----:B------:R-:W-:-:S07]  /*0630*/  IMAD R51, R51, R118, R45 ;  /* 0x0000007633337224 */ /* 0x000fce00078e022d */
.L_x_4:
[----:B------:R-:W-:Y:S01]  /*0640*/  ULEA UR9, UR5, UR6, 0xc ;  /* 0x0000000605097291 */ /* 0x000fe2000f8e60ff */
[C---:B-1-3--:R-:W-:Y:S01]  /*0650*/  FFMA R37, R13.reuse, R4, R46 ;  /* 0x000000040d257223 */ /* 0x04afe2000000002e */
[----:B------:R-:W-:Y:S01]  /*0660*/  ULEA UR5, UR5, UR7, 0xc ;  /* 0x0000000705057291 */ /* 0x000fe2000f8e60ff */
[-C--:B--2---:R-:W-:Y:S01]  /*0670*/  FFMA R129, R12, R8.reuse, R129 ;  /* 0x000000080c817223 */ /* 0x084fe20000000081 */
[-C--:B------:R-:W-:Y:S01]  /*0680*/  FFMA R63, R13, R8.reuse, R130 ;  /* 0x000000080d3f7223 */ /* 0x080fe20000000082 */
[-C--:B------:R-:W-:Y:S01]  /*0690*/  FFMA R3, R14, R8.reuse, R3 ;  /* 0x000000080e037223 */ /* 0x080fe20000000003 */
[----:B------:R-:W-:Y:S01]  /*06a0*/  LEA R46, R155, UR9, 0x2 ;  /* 0x000000099b2e7c11 */ /* 0x000fe2000f8e10ff */
[-C--:B------:R-:W-:Y:S01]  /*06b0*/  FFMA R67, R15, R8.reuse, R120 ;  /* 0x000000080f437223 */ /* 0x080fe20000000078 */
[----:B------:R-:W-:Y:S01]  /*06c0*/  LEA R44, R47, UR5, 0x2 ;  /* 0x000000052f2c7c11 */ /* 0x000fe2000f8e10ff */
[-C--:B----4-:R-:W-:Y:S01]  /*06d0*/  FFMA R133, R16, R8.reuse, R133 ;  /* 0x0000000810857223 */ /* 0x090fe20000000085 */
[-C--:B------:R-:W-:Y:S01]  /*06e0*/  FFMA R132, R17, R8.reuse, R132 ;  /* 0x0000000811847223 */ /* 0x080fe20000000084 */
[----:B------:R-:W-:Y:S01]  /*06f0*/  LDS.128 R32, [R46+0x210] ;  /* 0x000210002e207984 */ /* 0x000fe20000000c00 */
[-C--:B------:R-:W-:Y:S01]  /*0700*/  FFMA R131, R18, R8.reuse, R131 ;  /* 0x0000000812837223 */ /* 0x080fe20000000083 */
[----:B------:R-:W-:Y:S01]  /*0710*/  FFMA R138, R19, R8, R138 ;  /* 0x00000008138a7223 */ /* 0x000fe2000000008a */
[-C--:B------:R-:W-:Y:S01]  /*0720*/  FFMA R8, R12, R9.reuse, R125 ;  /* 0x000000090c087223 */ /* 0x080fe2000000007d */
[----:B------:R-:W1:Y:S01]  /*0730*/  LDS.128 R24, [R44+0x200] ;  /* 0x000200002c187984 */ /* 0x000e620000000c00 */
[-C--:B------:R-:W-:Y:S01]  /*0740*/  FFMA R126, R13, R9.reuse, R126 ;  /* 0x000000090d7e7223 */ /* 0x080fe2000000007e */
[-C--:B------:R-:W-:Y:S01]  /*0750*/  FFMA R58, R14, R9.reuse, R127 ;  /* 0x000000090e3a7223 */ /* 0x080fe2000000007f */
[-C--:B------:R-:W-:Y:S01]  /*0760*/  FFMA R128, R15, R9.reuse, R128 ;  /* 0x000000090f807223 */ /* 0x080fe20000000080 */
[----:B0-----:R-:W0:Y:S01]  /*0770*/  LDS.128 R20, [R46+0x200] ;  /* 0x000200002e147984 */ /* 0x001e220000000c00 */
[-C--:B------:R-:W-:Y:S01]  /*0780*/  FFMA R60, R16, R9.reuse, R137 ;  /* 0x00000009103c7223 */ /* 0x080fe20000000089 */
[-C--:B------:R-:W-:Y:S01]  /*0790*/  FFMA R140, R17, R9.reuse, R140 ;  /* 0x00000009118c7223 */ /* 0x080fe2000000008c */
[-C--:B------:R-:W-:Y:S01]  /*07a0*/  FFMA R139, R18, R9.reuse, R139 ;  /* 0x00000009128b7223 */ /* 0x080fe2000000008b */
[----:B------:R-:W-:Y:S01]  /*07b0*/  FFMA R134, R19, R9, R134 ;  /* 0x0000000913867223 */ /* 0x000fe20000000086 */
        /* <DEDUP_REMOVED lines=34> */
[----:B------:R-:W2:Y:S01]  /*09e0*/  LDS.128 R4, [R44+0x210] ;  /* 0x000210002c047984 */ /* 0x000ea20000000c00 */
        /* <DEDUP_REMOVED lines=13> */
[-C--:B-1----:R-:W-:Y:S01]  /*0ac0*/  FFMA R70, R33, R24.reuse, R8 ;  /* 0x0000001821467223 */ /* 0x082fe20000000008 */
[-C--:B------:R-:W-:Y:S01]  /*0ad0*/  FFMA R72, R34, R25.reuse, R9 ;  /* 0x0000001922487223 */ /* 0x080fe20000000009 */
[----:B------:R-:W-:Y:S01]  /*0ae0*/  LDS.128 R16, [R46+0x400] ;  /* 0x000400002e107984 */ /* 0x000fe20000000c00 */
[-C--:B0-----:R-:W-:Y:S01]  /*0af0*/  FFMA R57, R20, R24.reuse, R57 ;  /* 0x0000001814397223 */ /* 0x081fe20000000039 */
[-C--:B------:R-:W-:Y:S01]  /*0b00*/  FFMA R36, R21, R24.reuse, R36 ;  /* 0x0000001815247223 */ /* 0x080fe20000000024 */
[-C--:B------:R-:W-:Y:S01]  /*0b10*/  FFMA R161, R22, R24.reuse, R161 ;  /* 0x0000001816a17223 */ /* 0x080fe200000000a1 */
[----:B------:R-:W0:Y:S01]  /*0b20*/  LDS.128 R8, [R44+0x400] ;  /* 0x000400002c087984 */ /* 0x000e220000000c00 */
        /* <DEDUP_REMOVED lines=21> */
[C---:B------:R-:W-:Y:S01]  /*0c80*/  FFMA R128, R33.reuse, R27, R128 ;  /* 0x0000001b21807223 */ /* 0x040fe20000000080 */
[C---:B--2---:R-:W-:Y:S01]  /*0c90*/  FFMA R61, R33.reuse, R4, R60 ;  /* 0x00000004213d7223 */ /* 0x044fe2000000003c */
[C---:B------:R-:W-:Y:S01]  /*0ca0*/  FFMA R140, R33.reuse, R5, R140 ;  /* 0x00000005218c7223 */ /* 0x040fe2000000008c */
[C---:B------:R-:W-:Y:S01]  /*0cb0*/  FFMA R139, R33.reuse, R6, R139 ;  /* 0x00000006218b7223 */ /* 0x040fe2000000008b */
[----:B------:R-:W-:Y:S01]  /*0cc0*/  FFMA R134, R33, R7, R134 ;  /* 0x0000000721867223 */ /* 0x000fe20000000086 */
        /* <DEDUP_REMOVED lines=32> */
[----:B------:R-:W-:Y:S01]  /*0ed0*/  FFMA R142, R34, R7, R142 ;  /* 0x00000007228e7223 */ /* 0x000fe2000000008e */
[----:B------:R-:W1:Y:S01]  /*0ee0*/  LDS.128 R20, [R46+0x410] ;  /* 0x000410002e147984 */ /* 0x000e620000000c00 */
[----:B0-----:R-:W-:Y:S01]  /*0ef0*/  FFMA R32, R16, R9, R24 ;  /* 0x0000000910207223 */ /* 0x001fe20000000018 */
[----:B------:R-:W-:Y:S01]  /*0f00*/  FFMA R35, R17, R10, R25 ;  /* 0x0000000a11237223 */ /* 0x000fe20000000019 */
[----:B------:R-:W-:Y:S01]  /*0f10*/  FFMA R48, R18, R11, R26 ;  /* 0x0000000b12307223 */ /* 0x000fe2000000001a */
[----:B------:R-:W0:Y:S01]  /*0f20*/  LDS.128 R12, [R44+0x410] ;  /* 0x000410002c0c7984 */ /* 0x000e220000000c00 */
[----:B------:R-:W-:Y:S01]  /*0f30*/  IADD3 R49, PT, PT, R49, 0x8, RZ ;  /* 0x0000000831317810 */ /* 0x000fe20007ffe0ff */
[-C--:B------:R-:W-:Y:S01]  /*0f40*/  FFMA R57, R16, R8.reuse, R57 ;  /* 0x0000000810397223 */ /* 0x080fe20000000039 */
[CC--:B------:R-:W-:Y:S01]  /*0f50*/  FFMA R36, R17.reuse, R8.reuse, R36 ;  /* 0x0000000811247223 */ /* 0x0c0fe20000000024 */
[----:B------:R-:W-:Y:S01]  /*0f60*/  LDS.128 R4, [R46+0x600] ;  /* 0x000600002e047984 */ /* 0x000fe20000000c00 */
[-C--:B------:R-:W-:Y:S01]  /*0f70*/  FFMA R168, R17, R9.reuse, R168 ;  /* 0x0000000911a87223 */ /* 0x080fe200000000a8 */
[CC--:B------:R-:W-:Y:S01]  /*0f80*/  FFMA R161, R18.reuse, R8.reuse, R161 ;  /* 0x0000000812a17223 */ /* 0x0c0fe200000000a1 */
[-C--:B------:R-:W-:Y:S01]  /*0f90*/  FFMA R50, R18, R9.reuse, R50 ;  /* 0x0000000912327223 */ /* 0x080fe20000000032 */
[----:B------:R-:W2:Y:S01]  /*0fa0*/  LDS.128 R24, [R44+0x600] ;  /* 0x000600002c187984 */ /* 0x000ea20000000c00 */
[C---:B------:R-:W-:Y:S01]  /*0fb0*/  FFMA R64, R19.reuse, R8, R64 ;  /* 0x0000000813407223 */ /* 0x040fe20000000040 */
[----:B------:R-:W-:Y:S01]  /*0fc0*/  FFMA R154, R19, R9, R154 ;  /* 0x00000009139a7223 */ /* 0x000fe2000000009a */
[CC--:B------:R-:W-:Y:S01]  /*0fd0*/  FFMA R55, R16.reuse, R10.reuse, R55 ;  /* 0x0000000a10377223 */ /* 0x0c0fe20000000037 */
[-C--:B------:R-:W-:Y:S01]  /*0fe0*/  FFMA R0, R16, R11.reuse, R0 ;  /* 0x0000000b10007223 */ /* 0x080fe20000000000 */
[-C--:B------:R-:W-:Y:S01]  /*0ff0*/  FFMA R170, R17, R11.reuse, R170 ;  /* 0x0000000b11aa7223 */ /* 0x080fe200000000aa */
[-C--:B------:R-:W-:Y:S01]  /*1000*/  FFMA R163, R18, R10.reuse, R163 ;  /* 0x0000000a12a37223 */ /* 0x080fe200000000a3 */
[C---:B------:R-:W-:Y:S01]  /*1010*/  FFMA R67, R19.reuse, R10, R37 ;  /* 0x0000000a13437223 */ /* 0x040fe20000000025 */
[----:B------:R-:W-:Y:S01]  /*1020*/  FFMA R148, R19, R11, R148 ;  /* 0x0000000b13947223 */ /* 0x000fe20000000094 */
[CC--:B-1----:R-:W-:Y:S01]  /*1030*/  FFMA R129, R20.reuse, R8.reuse, R129 ;  /* 0x0000000814817223 */ /* 0x0c2fe20000000081 */
[-C--:B------:R-:W-:Y:S01]  /*1040*/  FFMA R66, R20, R9.reuse, R66 ;  /* 0x0000000914427223 */ /* 0x080fe20000000042 */
[CC--:B------:R-:W-:Y:S01]  /*1050*/  FFMA R70, R21.reuse, R8.reuse, R70 ;  /* 0x0000000815467223 */ /* 0x0c0fe20000000046 */
[-C--:B------:R-:W-:Y:S01]  /*1060*/  FFMA R126, R21, R9.reuse, R126 ;  /* 0x00000009157e7223 */ /* 0x080fe2000000007e */
[CC--:B------:R-:W-:Y:S01]  /*1070*/  FFMA R121, R22.reuse, R8.reuse, R121 ;  /* 0x0000000816797223 */ /* 0x0c0fe20000000079 */
[-C--:B------:R-:W-:Y:S01]  /*1080*/  FFMA R72, R22, R9.reuse, R72 ;  /* 0x0000000916487223 */ /* 0x080fe20000000048 */
[C---:B------:R-:W-:Y:S01]  /*1090*/  FFMA R74, R23.reuse, R8, R74 ;  /* 0x00000008174a7223 */ /* 0x040fe2000000004a */
[C---:B------:R-:W-:Y:S01]  /*10a0*/  FFMA R76, R23.reuse, R9, R76 ;  /* 0x00000009174c7223 */ /* 0x040fe2000000004c */
[----:B0-----:R-:W-:Y:S01]  /*10b0*/  FFMA R73, R23, R12, R33 ;  /* 0x0000000c17497223 */ /* 0x001fe20000000021 */
[----:B------:R-:W-:-:S04]  /*10c0*/  IMAD.WIDE.U32 R8, R49, 0x4, R28 ;  /* 0x0000000431087825 */ /* 0x000fc800078e001c */
[C---:B------:R-:W-:Y:S01]  /*10d0*/  FFMA R59, R20.reuse, R10, R59 ;  /* 0x0000000a143b7223 */ /* 0x040fe2000000003b */
[----:B------:R-:W-:Y:S01]  /*10e0*/  FFMA R58, R20, R11, R38 ;  /* 0x0000000b143a7223 */ /* 0x000fe20000000026 */
[----:B--2---:R-:W-:Y:S01]  /*10f0*/  FFMA R62, R4, R25, R32 ;  /* 0x00000019043e7223 */ /* 0x004fe20000000020 */
[----:B------:R-:W-:-:S04]  /*1100*/  IMAD.WIDE.U32 R32, R51, 0x4, R30 ;  /* 0x0000000433207825 */ /* 0x000fc800078e001e */
[CC--:B------:R-:W-:Y:S01]  /*1110*/  FFMA R63, R21.reuse, R10.reuse, R63 ;  /* 0x0000000a153f7223 */ /* 0x0c0fe2000000003f */
[-C--:B------:R-:W-:Y:S01]  /*1120*/  FFMA R128, R21, R11.reuse, R128 ;  /* 0x0000000b15807223 */ /* 0x080fe20000000080 */
[CC--:B------:R-:W-:Y:S01]  /*1130*/  FFMA R123, R22.reuse, R10.reuse, R123 ;  /* 0x0000000a167b7223 */ /* 0x0c0fe2000000007b */
[-C--:B------:R-:W-:Y:S01]  /*1140*/  FFMA R60, R22, R11.reuse, R52 ;  /* 0x0000000b163c7223 */ /* 0x080fe20000000034 */
[C---:B------:R-:W-:Y:S01]  /*1150*/  FFMA R71, R23.reuse, R10, R71 ;  /* 0x0000000a17477223 */ /* 0x040fe20000000047 */
[----:B------:R-:W-:Y:S01]  /*1160*/  FFMA R2, R23, R11, R2 ;  /* 0x0000000b17027223 */ /* 0x000fe20000000002 */
[----:B------:R-:W-:Y:S01]  /*1170*/  FFMA R79, R5, R26, R35 ;  /* 0x0000001a054f7223 */ /* 0x000fe20000000023 */
[----:B------:R-:W2:Y:S01]  /*1180*/  LDG.E.128 R8, desc[UR10][R8.64] ;  /* 0x0000000a08087981 */ /* 0x000ea2000c1e1d00 */
[C---:B------:R-:W-:Y:S01]  /*1190*/  FFMA R53, R16.reuse, R12, R53 ;  /* 0x0000000c10357223 */ /* 0x040fe20000000035 */
[C---:B------:R-:W-:Y:S01]  /*11a0*/  FFMA R56, R16.reuse, R13, R56 ;  /* 0x0000000d10387223 */ /* 0x040fe20000000038 */
[C---:B------:R-:W-:Y:S01]  /*11b0*/  FFMA R65, R16.reuse, R14, R65 ;  /* 0x0000000e10417223 */ /* 0x040fe20000000041 */
[----:B------:R-:W3:Y:S01]  /*11c0*/  LDG.E.128 R32, desc[UR10][R32.64] ;  /* 0x0000000a20207981 */ /* 0x000ee2000c1e1d00 */
        /* <DEDUP_REMOVED lines=30> */
[----:B------:R-:W1:Y:S01]  /*13b0*/  LDS.128 R12, [R46+0x610] ;  /* 0x000610002e0c7984 */ /* 0x000e620000000c00 */
[CC--:B------:R-:W-:Y:S01]  /*13c0*/  FFMA R78, R5.reuse, R24.reuse, R36 ;  /* 0x00000018054e7223 */ /* 0x0c0fe20000000024 */
[C---:B------:R-:W-:Y:S01]  /*13d0*/  FFMA R57, R4.reuse, R24, R57 ;  /* 0x0000001804397223 */ /* 0x040fe20000000039 */
[----:B------:R-:W-:Y:S01]  /*13e0*/  FFMA R0, R4, R27, R0 ;  /* 0x0000001b04007223 */ /* 0x000fe20000000000 */
[----:B------:R-:W-:Y:S01]  /*13f0*/  LDS.128 R36, [R46+0x800] ;  /* 0x000800002e247984 */ /* 0x000fe20000000c00 */
[----:B------:R-:W-:-:S03]  /*1400*/  FFMA R168, R5, R25, R168 ;  /* 0x0000001905a87223 */ /* 0x000fc600000000a8 */
[----:B------:R-:W-:Y:S01]  /*1410*/  LDS.128 R20, [R44+0x810] ;  /* 0x000810002c147984 */ /* 0x000fe20000000c00 */
        /* <DEDUP_REMOVED lines=9> */
[C---:B0-----:R-:W-:Y:S01]  /*14b0*/  FFMA R77, R4.reuse, R16, R53 ;  /* 0x00000010044d7223 */ /* 0x041fe20000000035 */
[C---:B------:R-:W-:Y:S01]  /*14c0*/  FFMA R56, R4.reuse, R17, R56 ;  /* 0x0000001104387223 */ /* 0x040fe20000000038 */
[----:B------:R-:W0:Y:S01]  /*14d0*/  LDS.128 R52, [R44+0x800] ;  /* 0x000800002c347984 */ /* 0x000e220000000c00 */
        /* <DEDUP_REMOVED lines=42> */
[----:B------:R-:W1:Y:S01]  /*1780*/  LDS.128 R4, [R46+0x810] ;  /* 0x000810002e047984 */ /* 0x000e620000000c00 */
[C---:B------:R-:W-:Y:S01]  /*1790*/  FFMA R73, R15.reuse, R16, R73 ;  /* 0x000000100f497223 */ /* 0x040fe20000000049 */
[C---:B------:R-:W-:Y:S01]  /*17a0*/  FFMA R144, R15.reuse, R17, R144 ;  /* 0x000000110f907223 */ /* 0x040fe20000000090 */
[C---:B------:R-:W-:Y:S01]  /*17b0*/  FFMA R145, R15.reuse, R18, R145 ;  /* 0x000000120f917223 */ /* 0x040fe20000000091 */
[----:B------:R-:W-:Y:S01]  /*17c0*/  FFMA R146, R15, R19, R146 ;  /* 0x000000130f927223 */ /* 0x000fe20000000092 */
[----:B------:R-:W-:Y:S04]  /*17d0*/  LDS.128 R24, [R44+0xa00] ;  /* 0x000a00002c187984 */ /* 0x000fe80000000c00 */
[----:B------:R-:W4:Y:S04]  /*17e0*/  LDS.128 R16, [R46+0xa00] ;  /* 0x000a00002e107984 */ /* 0x000f280000000c00 */
[----:B------:R-:W5:Y:S01]  /*17f0*/  LDS.128 R12, [R44+0xa10] ;  /* 0x000a10002c0c7984 */ /* 0x000f620000000c00 */
[C---:B0-----:R-:W-:Y:S01]  /*1800*/  FFMA R57, R36.reuse, R52, R57 ;  /* 0x0000003424397223 */ /* 0x041fe20000000039 */
        /* <DEDUP_REMOVED lines=55> */
[CC--:B------:R-:W-:Y:S01]  /*1b80*/  FFMA R145, R7.reuse, R22.reuse, R145 ;  /* 0x0000001607917223 */ /* 0x0c0fe20000000091 */
[-C--:B------:R-:W-:Y:S01]  /*1b90*/  FFMA R146, R7, R23.reuse, R146 ;  /* 0x0000001707927223 */ /* 0x080fe20000000092 */
[CC--:B------:R-:W-:Y:S01]  /*1ba0*/  FFMA R173, R37.reuse, R22.reuse, R173 ;  /* 0x0000001625ad7223 */ /* 0x0c0fe200000000ad */
[-C--:B------:R-:W-:Y:S01]  /*1bb0*/  FFMA R174, R37, R23.reuse, R174 ;  /* 0x0000001725ae7223 */ /* 0x080fe200000000ae */
[CC--:B------:R-:W-:Y:S01]  /*1bc0*/  FFMA R165, R38.reuse, R22.reuse, R165 ;  /* 0x0000001626a57223 */ /* 0x0c0fe200000000a5 */
[-C--:B------:R-:W-:Y:S01]  /*1bd0*/  FFMA R166, R38, R23.reuse, R166 ;  /* 0x0000001726a67223 */ /* 0x080fe200000000a6 */
[C---:B------:R-:W-:Y:S01]  /*1be0*/  FFMA R147, R39.reuse, R22, R147 ;  /* 0x0000001627937223 */ /* 0x040fe20000000093 */
[----:B------:R-:W-:Y:S01]  /*1bf0*/  FFMA R150, R39, R23, R150 ;  /* 0x0000001727967223 */ /* 0x000fe20000000096 */
[C---:B----4-:R-:W-:Y:S01]  /*1c00*/  FFMA R21, R16.reuse, R24, R57 ;  /* 0x0000001810157223 */ /* 0x050fe20000000039 */
[C---:B-----5:R-:W-:Y:S01]  /*1c10*/  FFMA R20, R16.reuse, R13, R56 ;  /* 0x0000000d10147223 */ /* 0x060fe20000000038 */
[----:B------:R-:W-:Y:S04]  /*1c20*/  LDS.128 R4, [R46+0xc00] ;  /* 0x000c00002e047984 */ /* 0x000fe80000000c00 */
[----:B------:R-:W0:Y:S04]  /*1c30*/  LDS.128 R52, [R44+0xc00] ;  /* 0x000c00002c347984 */ /* 0x000e280000000c00 */
[----:B------:R-:W1:Y:S04]  /*1c40*/  LDS.128 R36, [R46+0xa10] ;  /* 0x000a10002e247984 */ /* 0x000e680000000c00 */
[----:B------:R-:W4:Y:S01]  /*1c50*/  LDS.128 R56, [R44+0xc10] ;  /* 0x000c10002c387984 */ /* 0x000f220000000c00 */
        /* <DEDUP_REMOVED lines=30> */
[----:B------:R-:W5:Y:S01]  /*1e40*/  LDS.128 R16, [R46+0xc10] ;  /* 0x000c10002e107984 */ /* 0x000f620000000c00 */
[C---:B0-----:R-:W-:Y:S01]  /*1e50*/  FFMA R85, R4.reuse, R53, R62 ;  /* 0x0000003504557223 */ /* 0x041fe2000000003e */
[----:B------:R-:W-:Y:S01]  /*1e60*/  FFMA R83, R4, R52, R21 ;  /* 0x0000003404537223 */ /* 0x000fe20000000015 */
[C---:B-1----:R-:W-:Y:S01]  /*1e70*/  FFMA R133, R36.reuse, R12, R133 ;  /* 0x0000000c24857223 */ /* 0x042fe20000000085 */
        /* <DEDUP_REMOVED lines=15> */
[----:B----4-:R-:W-:Y:S01]  /*1f70*/  FFMA R62, R4, R57, R20 ;  /* 0x00000039043e7223 */ /* 0x010fe20000000014 */
        /* <DEDUP_REMOVED lines=16> */
[----:B------:R-:W-:Y:S04]  /*2080*/  LDS.128 R20, [R46+0xe10] ;  /* 0x000e10002e147984 */ /* 0x000fe80000000c00 */
[----:B------:R-:W0:Y:S04]  /*2090*/  LDS.128 R12, [R44+0xe00] ;  /* 0x000e00002c0c7984 */ /* 0x000e280000000c00 */
[----:B------:R-:W1:Y:S01]  /*20a0*/  LDS.128 R36, [R46+0xe00] ;  /* 0x000e00002e247984 */ /* 0x000e620000000c00 */
[C---:B------:R-:W-:Y:S01]  /*20b0*/  FFMA R75, R4.reuse, R54, R75 ;  /* 0x00000036044b7223 */ /* 0x040fe2000000004b */
[----:B------:R-:W-:-:S02]  /*20c0*/  FFMA R87, R4, R55, R0 ;  /* 0x0000003704577223 */ /* 0x000fc40000000000 */
[----:B------:R4:W3:Y:S01]  /*20d0*/  LDS.128 R24, [R44+0xe10] ;  /* 0x000e10002c187984 */ /* 0x0008e20000000c00 */
        /* <DEDUP_REMOVED lines=27> */
[----:B------:R-:W-:Y:S01]  /*2290*/  ULEA UR5, UR8, UR6, 0xc ;  /* 0x0000000608057291 */ /* 0x000fe2000f8e60ff */
[C---:B-----5:R-:W-:Y:S01]  /*22a0*/  FFMA R7, R16.reuse, R53, R66 ;  /* 0x0000003510077223 */ /* 0x060fe20000000042 */
[----:B------:R-:W-:Y:S01]  /*22b0*/  ULEA UR9, UR8, UR7, 0xc ;  /* 0x0000000708097291 */ /* 0x000fe2000f8e60ff */
[-C--:B------:R-:W-:Y:S01]  /*22c0*/  FFMA R129, R16, R52.reuse, R129 ;  /* 0x0000003410817223 */ /* 0x080fe20000000081 */
[-C--:B------:R-:W-:Y:S01]  /*22d0*/  FFMA R70, R17, R52.reuse, R70 ;  /* 0x0000003411467223 */ /* 0x080fe20000000046 */
[-C--:B------:R-:W-:Y:S01]  /*22e0*/  FFMA R121, R18, R52.reuse, R121 ;  /* 0x0000003412797223 */ /* 0x080fe20000000079 */
[----:B------:R-:W-:Y:S01]  /*22f0*/  FFMA R74, R19, R52, R74 ;  /* 0x00000034134a7223 */ /* 0x000fe2000000004a */
[----:B0-----:R-:W-:Y:S01]  /*2300*/  FFMA R130, R20, R13, R7 ;  /* 0x0000000d14827223 */ /* 0x001fe20000000007 */
[----:B------:R-:W-:Y:S01]  /*2310*/  LEA R7, R40, UR5, 0x9 ;  /* 0x0000000528077c11 */ /* 0x000fe2000f8e48ff */
[----:B-1----:R-:W-:Y:S01]  /*2320*/  FFMA R171, R37, R14, R4 ;  /* 0x0000000e25ab7223 */ /* 0x002fe20000000004 */
[----:B------:R-:W-:Y:S01]  /*2330*/  LEA R4, R43, UR9, 0x9 ;  /* 0x000000092b047c11 */ /* 0x000fe2000f8e48ff */
        /* <DEDUP_REMOVED lines=12> */
[----:B------:R-:W-:-:S02]  /*2400*/  IADD3 R12, PT, PT, R42, R7, RZ ;  /* 0x000000072a0c7210 */ /* 0x000fc40007ffe0ff */
[----:B----4-:R-:W-:-:S03]  /*2410*/  LEA R44, R45, R4, 0x2 ;  /* 0x000000042d2c7211 */ /* 0x010fc600078e10ff */
[----:B--2---:R0:W-:Y:S04]  /*2420*/  STS [R12], R8 ;  /* 0x000000080c007388 */ /* 0x0041e80000000800 */
[----:B------:R0:W-:Y:S04]  /*2430*/  STS [R12+0x200], R9 ;  /* 0x000200090c007388 */ /* 0x0001e80000000800 */
[----:B------:R0:W-:Y:S04]  /*2440*/  STS [R12+0x400], R10 ;  /* 0x0004000a0c007388 */ /* 0x0001e80000000800 */
[----:B------:R0:W-:Y:S04]  /*2450*/  STS [R12+0x600], R11 ;  /* 0x0006000b0c007388 */ /* 0x0001e80000000800 */
[----:B---3--:R0:W-:Y:S01]  /*2460*/  STS.128 [R44], R32 ;  /* 0x000000202c007388 */ /* 0x0081e20000000c00 */
[C---:B------:R-:W-:Y:S01]  /*2470*/  FFMA R81, R16.reuse, R54, R81 ;  /* 0x0000003610517223 */ /* 0x040fe20000000051 */
[C---:B------:R-:W-:Y:S01]  /*2480*/  FFMA R67, R16.reuse, R55, R80 ;  /* 0x0000003710437223 */ /* 0x040fe20000000050 */
[C---:B------:R-:W-:Y:S01]  /*2490*/  FFMA R133, R16.reuse, R56, R133 ;  /* 0x0000003810857223 */ /* 0x040fe20000000085 */
[C---:B------:R-:W-:Y:S01]  /*24a0*/  FFMA R131, R16.reuse, R58, R131 ;  /* 0x0000003a10837223 */ /* 0x040fe20000000083 */
[----:B------:R-:W-:Y:S01]  /*24b0*/  FFMA R138, R16, R59, R138 ;  /* 0x0000003b108a7223 */ /* 0x000fe2000000008a */
[-C--:B------:R-:W-:Y:S01]  /*24c0*/  FFMA R16, R17, R54.reuse, R63 ;  /* 0x0000003611107223 */ /* 0x080fe2000000003f */
[CC--:B------:R-:W-:Y:S01]  /*24d0*/  FFMA R123, R18.reuse, R54.reuse, R123 ;  /* 0x00000036127b7223 */ /* 0x0c0fe2000000007b */
[----:B------:R-:W-:Y:S01]  /*24e0*/  FFMA R54, R19, R54, R71 ;  /* 0x0000003613367223 */ /* 0x000fe20000000047 */
[C---:B------:R-:W-:Y:S01]  /*24f0*/  FFMA R50, R17.reuse, R56, R61 ;  /* 0x0000003811327223 */ /* 0x040fe2000000003d */
[C---:B------:R-:W-:Y:S01]  /*2500*/  FFMA R126, R17.reuse, R53, R126 ;  /* 0x00000035117e7223 */ /* 0x040fe2000000007e */
[C---:B------:R-:W-:Y:S01]  /*2510*/  FFMA R128, R17.reuse, R55, R128 ;  /* 0x0000003711807223 */ /* 0x040fe20000000080 */
[C---:B------:R-:W-:Y:S01]  /*2520*/  FFMA R139, R17.reuse, R58, R139 ;  /* 0x0000003a118b7223 */ /* 0x040fe2000000008b */
[----:B------:R-:W-:Y:S01]  /*2530*/  FFMA R134, R17, R59, R134 ;  /* 0x0000003b11867223 */ /* 0x000fe20000000086 */
[C---:B------:R-:W-:Y:S01]  /*2540*/  FFMA R61, R18.reuse, R55, R60 ;  /* 0x00000037123d7223 */ /* 0x040fe2000000003c */
[CC--:B------:R-:W-:Y:S01]  /*2550*/  FFMA R17, R18.reuse, R53.reuse, R72 ;  /* 0x0000003512117223 */ /* 0x0c0fe20000000048 */
[-C--:B------:R-:W-:Y:S01]  /*2560*/  FFMA R135, R18, R56.reuse, R135 ;  /* 0x0000003812877223 */ /* 0x080fe20000000087 */
[C---:B------:R-:W-:Y:S01]  /*2570*/  FFMA R76, R19.reuse, R53, R76 ;  /* 0x00000035134c7223 */ /* 0x040fe2000000004c */
[C---:B------:R-:W-:Y:S01]  /*2580*/  FFMA R2, R19.reuse, R55, R2 ;  /* 0x0000003713027223 */ /* 0x040fe20000000002 */
[----:B------:R-:W-:Y:S01]  /*2590*/  FFMA R60, R19, R56, R73 ;  /* 0x00000038133c7223 */ /* 0x000fe20000000049 */
[C---:B------:R-:W-:Y:S01]  /*25a0*/  FFMA R46, R36.reuse, R13, R85 ;  /* 0x0000000d242e7223 */ /* 0x040fe20000000055 */
[CC--:B------:R-:W-:Y:S01]  /*25b0*/  FFMA R55, R36.reuse, R14.reuse, R75 ;  /* 0x0000000e24377223 */ /* 0x0c0fe2000000004b */
[----:B------:R-:W-:Y:S01]  /*25c0*/  FFMA R117, R23, R14, R54 ;  /* 0x0000000e17757223 */ /* 0x000fe20000000036 */
[C---:B------:R-:W-:Y:S01]  /*25d0*/  FFMA R52, R36.reuse, R15, R87 ;  /* 0x0000000f24347223 */ /* 0x040fe20000000057 */
[C---:B------:R-:W-:Y:S01]  /*25e0*/  FFMA R53, R36.reuse, R24, R77 ;  /* 0x0000001824357223 */ /* 0x040fe2000000004d */
[C---:B------:R-:W-:Y:S01]  /*25f0*/  FFMA R56, R36.reuse, R25, R62 ;  /* 0x0000001924387223 */ /* 0x040fe2000000003e */
[C---:B------:R-:W-:Y:S01]  /*2600*/  FFMA R65, R36.reuse, R26, R65 ;  /* 0x0000001a24417223 */ /* 0x040fe20000000041 */
[----:B------:R-:W-:Y:S01]  /*2610*/  FFMA R68, R36, R27, R68 ;  /* 0x0000001b24447223 */ /* 0x000fe20000000044 */
[----:B------:R-:W-:Y:S01]  /*2620*/  LEA R54, R155, UR5, 0x2 ;  /* 0x000000059b367c11 */ /* 0x000fe2000f8e10ff */
[----:B------:R-:W-:Y:S01]  /*2630*/  BAR.SYNC.DEFER_BLOCKING 0x0 ;  /* 0x0000000000007b1d */ /* 0x000fe20000010000 */
[----:B------:R-:W-:Y:S01]  /*2640*/  LEA R36, R47, UR9, 0x2 ;  /* 0x000000092f247c11 */ /* 0x000fe2000f8e10ff */
[----:B------:R-:W-:Y:S01]  /*2650*/  FFMA R160, R38, R13, R3 ;  /* 0x0000000d26a07223 */ /* 0x000fe20000000003 */
[CC--:B------:R-:W-:Y:S01]  /*2660*/  FFMA R141, R18.reuse, R58.reuse, R141 ;  /* 0x0000003a128d7223 */ /* 0x0c0fe2000000008d */
[-C--:B------:R-:W-:Y:S01]  /*2670*/  FFMA R142, R18, R59.reuse, R142 ;  /* 0x0000003b128e7223 */ /* 0x080fe2000000008e */
[C---:B------:R-:W-:Y:S01]  /*2680*/  FFMA R145, R19.reuse, R58, R145 ;  /* 0x0000003a13917223 */ /* 0x040fe20000000091 */
[----:B------:R-:W-:Y:S01]  /*2690*/  FFMA R146, R19, R59, R146 ;  /* 0x0000003b13927223 */ /* 0x000fe20000000092 */
        /* <DEDUP_REMOVED lines=17> */
[----:B------:R0:W1:Y:S04]  /*27b0*/  LDS.128 R4, [R54] ;  /* 0x0000000036047984 */ /* 0x0000680000000c00 */
[----:B------:R0:W2:Y:S04]  /*27c0*/  LDS.128 R8, [R54+0x10] ;  /* 0x0000100036087984 */ /* 0x0000a80000000c00 */
[----:B------:R0:W3:Y:S04]  /*27d0*/  LDS.128 R12, [R36] ;  /* 0x00000000240c7984 */ /* 0x0000e80000000c00 */
[----:B------:R0:W4:Y:S01]  /*27e0*/  LDS.128 R16, [R36+0x10] ;  /* 0x0000100024107984 */ /* 0x0001220000000c00 */
[----:B------:R-:W-:-:S06]  /*27f0*/  UIADD3 UR9, UPT, UPT, UR4, 0x10, URZ ;  /* 0x0000001004097890 */ /* 0x000fcc000fffe0ff */
[----:B------:R-:W-:Y:S01]  /*2800*/  ISETP.LE.U32.AND P0, PT, R41, UR9, PT ;  /* 0x0000000929007c0c */ /* 0x000fe2000bf03070 */
[----:B------:R-:W-:Y:S01]  /*2810*/  UMOV UR5, UR8 ;  /* 0x0000000800057c82 */ /* 0x000fe20008000000 */
[----:B------:R-:W-:Y:S02]  /*2820*/  UIADD3 UR4, UPT, UPT, UR4, 0x8, URZ ;  /* 0x0000000804047890 */ /* 0x000fe4000fffe0ff */
[----:B------:R-:W-:Y:S01]  /*2830*/  ULOP3.LUT UR8, UR8, 0x1, URZ, 0x3c, !UPT ;  /* 0x0000000108087892 */ /* 0x000fe2000f8e3cff */
        /* <DEDUP_REMOVED lines=28> */
[----:B------:R-:W-:Y:S01]  /*2a00*/  LEA R51, R118, R51, 0x3 ;  /* 0x0000003376337211 */ /* 0x000fe200078e18ff */
[----:B01234-:R-:W-:Y:S06]  /*2a10*/  @!P0 BRA `(.L_x_4) ;  /* 0xffffffdc00088947 */ /* 0x01ffec000383ffff */
[----:B------:R-:W-:-:S05]  /*2a20*/  UMOV UR4, UR5 ;  /* 0x0000000500047c82 */ /* 0x000fca0008000000 */
.L_x_3:
[----:B------:R-:W5:Y:S01]  /*2a30*/  LDCU.64 UR8, c[0x0][0x3a8] ;  /* 0x00007500ff0877ac */ /* 0x000f620008000a00 */
[----:B------:R-:W-:Y:S01]  /*2a40*/  IMAD R179, R155, R118, R47 ;  /* 0x000000769bb37224 */ /* 0x000fe200078e022f */
[----:B------:R-:W-:-:S04]  /*2a50*/  ULEA UR6, UR4, UR6, 0xc ;  /* 0x0000000604067291 */ /* 0x000fc8000f8e60ff */
[----:B0-----:R-:W-:Y:S01]  /*2a60*/  IADD3 R20, P0, PT, R116, R179, RZ ;  /* 0x000000b374147210 */ /* 0x001fe20007f1e0ff */
[-C--:B-1-3--:R-:W-:Y:S01]  /*2a70*/  FFMA R88, R13, R4.reuse, R46 ;  /* 0x000000040d587223 */ /* 0x08afe2000000002e */
[-C--:B------:R-:W-:Y:S01]  /*2a80*/  FFMA R115, R14, R4.reuse, R55 ;  /* 0x000000040e737223 */ /* 0x080fe20000000037 */
[-C--:B------:R-:W-:Y:S01]  /*2a90*/  FFMA R114, R15, R4.reuse, R52 ;  /* 0x000000040f727223 */ /* 0x080fe20000000034 */
[----:B------:R-:W-:Y:S01]  /*2aa0*/  IADD3.X R21, PT, PT, RZ, RZ, RZ, P0, !PT ;  /* 0x000000ffff157210 */ /* 0x000fe200007fe4ff */
[-C--:B----4-:R-:W-:Y:S01]  /*2ab0*/  FFMA R177, R16, R4.reuse, R53 ;  /* 0x0000000410b17223 */ /* 0x090fe20000000035 */
[-C--:B------:R-:W-:Y:S01]  /*2ac0*/  FFMA R113, R12, R4.reuse, R57 ;  /* 0x000000040c717223 */ /* 0x080fe20000000039 */
[-C--:B------:R-:W-:Y:S01]  /*2ad0*/  FFMA R176, R17, R4.reuse, R56 ;  /* 0x0000000411b07223 */ /* 0x080fe20000000038 */
[-C--:B------:R-:W-:Y:S01]  /*2ae0*/  FFMA R181, R18, R4.reuse, R65 ;  /* 0x0000000412b57223 */ /* 0x080fe20000000041 */
[----:B------:R-:W-:Y:S01]  /*2af0*/  FFMA R90, R19, R4, R68 ;  /* 0x00000004135a7223 */ /* 0x000fe20000000044 */
[----:B------:R-:W0:Y:S01]  /*2b00*/  LDCU UR5, c[0x0][0x3a0] ;  /* 0x00007400ff0577ac */ /* 0x000e220008000800 */
[----:B-----5:R-:W-:-:S04]  /*2b10*/  LEA R158, P0, R20, UR8, 0x2 ;  /* 0x00000008149e7c11 */ /* 0x020fc8000f8010ff */
[----:B------:R-:W-:-:S05]  /*2b20*/  LEA.HI.X R159, R20, UR9, R21, 0x2, P0 ;  /* 0x00000009149f7c11 */ /* 0x000fca00080f1415 */
[----:B------:R-:W0:Y:S04]  /*2b30*/  LDG.E.128 R108, desc[UR10][R158.64] ;  /* 0x0000000a9e6c7981 */ /* 0x000e28000c1e1d00 */
[----:B------:R-:W3:Y:S01]  /*2b40*/  LDG.E.128 R104, desc[UR10][R158.64+0x10] ;  /* 0x0000100a9e687981 */ /* 0x000ee2000c1e1d00 */
[----:B------:R-:W-:Y:S01]  /*2b50*/  ULEA UR4, UR4, UR7, 0xc ;  /* 0x0000000704047291 */ /* 0x000fe2000f8e60ff */
[----:B------:R-:W-:Y:S02]  /*2b60*/  LEA R155, R155, UR6, 0x2 ;  /* 0x000000069b9b7c11 */ /* 0x000fe4000f8e10ff */
[----:B------:R-:W-:-:S03]  /*2b70*/  IADD3 R179, PT, PT, R179, R118, RZ ;  /* 0x00000076b3b37210 */ /* 0x000fc60007ffe0ff */
[----:B------:R-:W-:Y:S01]  /*2b80*/  LEA R112, R47, UR4, 0x2 ;  /* 0x000000042f707c11 */ /* 0x000fe2000f8e10ff */
[----:B------:R-:W-:Y:S01]  /*2b90*/  LDS.128 R20, [R155+0x200] ;  /* 0x000200009b147984 */ /* 0x000fe20000000c00 */
[----:B------:R-:W-:-:S03]  /*2ba0*/  IADD3 R69, P0, PT, R116, R179, RZ ;  /* 0x000000b374457210 */ /* 0x000fc60007f1e0ff */
[----:B------:R-:W1:Y:S01]  /*2bb0*/  LDS.128 R24, [R112+0x200] ;  /* 0x0002000070187984 */ /* 0x000e620000000c00 */
[----:B------:R-:W-:Y:S01]  /*2bc0*/  IADD3.X R70, PT, PT, RZ, RZ, RZ, P0, !PT ;  /* 0x000000ffff467210 */ /* 0x000fe200007fe4ff */
[----:B------:R-:W4:Y:S01]  /*2bd0*/  LDCU UR4, c[0x0][0x38c] ;  /* 0x00007180ff0477ac */ /* 0x000f220008000800 */
[C---:B------:R-:W-:Y:S01]  /*2be0*/  LEA R156, P0, R69.reuse, UR8, 0x2 ;  /* 0x00000008459c7c11 */ /* 0x040fe2000f8010ff */
[----:B------:R-:W5:Y:S03]  /*2bf0*/  LDS.128 R28, [R112+0x210] ;  /* 0x00021000701c7984 */ /* 0x000f660000000c00 */
[----:B------:R-:W-:Y:S01]  /*2c00*/  LEA.HI.X R157, R69, UR9, R70, 0x2, P0 ;  /* 0x00000009459d7c11 */ /* 0x000fe200080f1446 */
[----:B------:R-:W-:Y:S04]  /*2c10*/  LDS.128 R32, [R155+0x400] ;  /* 0x000400009b207984 */ /* 0x000fe80000000c00 */
[----:B------:R-:W2:Y:S04]  /*2c20*/  LDS.128 R36, [R112+0x400] ;  /* 0x0004000070247984 */ /* 0x000ea80000000c00 */
[----:B------:R-:W4:Y:S04]  /*2c30*/  LDS.128 R40, [R112+0x410] ;  /* 0x0004100070287984 */ /* 0x000f280000000c00 */
[----:B------:R-:W-:Y:S04]  /*2c40*/  LDS.128 R44, [R155+0x600] ;  /* 0x000600009b2c7984 */ /* 0x000fe80000000c00 */
[----:B------:R-:W4:Y:S04]  /*2c50*/  LDS.128 R48, [R112+0x600] ;  /* 0x0006000070307984 */ /* 0x000f280000000c00 */
[----:B------:R-:W4:Y:S04]  /*2c60*/  LDS.128 R52, [R112+0x610] ;  /* 0x0006100070347984 */ /* 0x000f280000000c00 */
[----:B------:R-:W-:Y:S04]  /*2c70*/  LDS.128 R56, [R155+0x800] ;  /* 0x000800009b387984 */ /* 0x000fe80000000c00 */
[----:B------:R-:W4:Y:S04]  /*2c80*/  LDS.128 R60, [R112+0x800] ;  /* 0x00080000703c7984 */ /* 0x000f280000000c00 */
[----:B------:R-:W4:Y:S01]  /*2c90*/  LDS.128 R64, [R112+0x810] ;  /* 0x0008100070407984 */ /* 0x000f220000000c00 */
        /* <DEDUP_REMOVED lines=16> */
[C---:B----4-:R-:W-:Y:S01]  /*2da0*/  FFMA R177, R32.reuse, R40, R177 ;  /* 0x0000002820b17223 */ /* 0x050fe200000000b1 */
[C---:B------:R-:W-:Y:S01]  /*2db0*/  FFMA R176, R32.reuse, R41, R176 ;  /* 0x0000002920b07223 */ /* 0x040fe200000000b0 */
[----:B------:R-:W2:Y:S01]  /*2dc0*/  LDS.128 R84, [R112+0xc00] ;  /* 0x000c000070547984 */ /* 0x000ea20000000c00 */
[C---:B------:R-:W-:Y:S01]  /*2dd0*/  FFMA R181, R32.reuse, R42, R181 ;  /* 0x0000002a20b57223 */ /* 0x040fe200000000b5 */
[----:B------:R-:W-:-:S02]  /*2de0*/  FFMA R20, R32, R43, R20 ;  /* 0x0000002b20147223 */ /* 0x000fc40000000014 */
[----:B------:R-:W4:Y:S01]  /*2df0*/  LDS.128 R88, [R112+0xc10] ;  /* 0x000c100070587984 */ /* 0x000f220000000c00 */
        /* <DEDUP_REMOVED lines=10> */
[----:B------:R-:W4:Y:S01]  /*2ea0*/  LDS.128 R100, [R155+0xe00] ;  /* 0x000e00009b647984 */ /* 0x000f220000000c00 */
        /* <DEDUP_REMOVED lines=16> */
[C---:B--2---:R-:W-:Y:S01]  /*2fb0*/  FFMA R113, R80.reuse, R84, R113 ;  /* 0x0000005450717223 */ /* 0x044fe20000000071 */
[C---:B------:R-:W-:Y:S01]  /*2fc0*/  FFMA R4, R80.reuse, R85, R4 ;  /* 0x0000005550047223 */ /* 0x040fe20000000004 */
[C---:B------:R-:W-:Y:S01]  /*2fd0*/  FFMA R115, R80.reuse, R86, R115 ;  /* 0x0000005650737223 */ /* 0x040fe20000000073 */
[C---:B------:R-:W-:Y:S01]  /*2fe0*/  FFMA R114, R80.reuse, R87, R114 ;  /* 0x0000005750727223 */ /* 0x040fe20000000072 */
[C---:B----4-:R-:W-:Y:S01]  /*2ff0*/  FFMA R177, R80.reuse, R88, R177 ;  /* 0x0000005850b17223 */ /* 0x050fe200000000b1 */
        /* <DEDUP_REMOVED lines=19> */
[----:B0-----:R-:W-:Y:S01]  /*3130*/  FFMA R108, R108, UR5, R113 ;  /* 0x000000056c6c7c23 */ /* 0x001fe20008000071 */
[----:B------:R-:W-:Y:S01]  /*3140*/  FFMA R109, R109, UR5, R4 ;  /* 0x000000056d6d7c23 */ /* 0x000fe20008000004 */
[----:B------:R-:W-:Y:S01]  /*3150*/  FFMA R110, R110, UR5, R115 ;  /* 0x000000056e6e7c23 */ /* 0x000fe20008000073 */
[----:B------:R-:W-:Y:S01]  /*3160*/  FFMA R111, R111, UR5, R114 ;  /* 0x000000056f6f7c23 */ /* 0x000fe20008000072 */
[----:B---3--:R-:W-:Y:S01]  /*3170*/  FFMA R104, R104, UR5, R177 ;  /* 0x0000000568687c23 */ /* 0x008fe200080000b1 */
        /* <DEDUP_REMOVED lines=666> */
.L_x_5:
        /* <DEDUP_REMOVED lines=14> */
.L_x_7:


//--------------------- .nv.shared._Z31sgemmVectorize_double_bufferingILi64ELi64ELi8ELi8ELi8ELi8ELi8ELi64EEviiifPfS0_fS0_ --------------------------
	.section	.nv.shared._Z31sgemmVectorize_double_bufferingILi64ELi64ELi8ELi8ELi8ELi8ELi8ELi64EEviiifPfS0_fS0_,"aw",@nobits
	.sectionflags	@""
	.align	4
.nv.shared._Z31sgemmVectorize_double_bufferingILi64ELi64ELi8ELi8ELi8ELi8ELi8ELi64EEviiifPfS0_fS0_:
	.zero		9216


//--------------------- .nv.shared.reserved.0     --------------------------
	.section	.nv.shared.reserved.0,"aw",@nobits
	.weak		__nv_reservedSMEM_offset_0_alias
	.size		__nv_reservedSMEM_offset_0_alias, 0, 64
	.other		__nv_reservedSMEM_offset_0_alias,@"STO_CUDA_RESERVED_SHARED STV_DEFAULT"
__nv_reservedSMEM_offset_0_alias:
	.zero		0
	.zero		64


//--------------------- .nv.shared._Z31sgemmVectorize_double_bufferingILi128ELi128ELi8ELi8ELi8ELi16ELi16ELi256EEviiifPfS0_fS0_ --------------------------
	.section	.nv.shared._Z31sgemmVectorize_double_bufferingILi128ELi128ELi8ELi8ELi8ELi16ELi16ELi256EEviiifPfS0_fS0_,"aw",@nobits
	.sectionflags	@""
	.align	4
.nv.shared._Z31sgemmVectorize_double_bufferingILi128ELi128ELi8ELi8ELi8ELi16ELi16ELi256EEviiifPfS0_fS0_:
	.zero		17408


//--------------------- .nv.constant0._Z31sgemmVectorize_double_bufferingILi64ELi64ELi8ELi8ELi8ELi8ELi8ELi64EEviiifPfS0_fS0_ --------------------------
	.section	.nv.constant0._Z31sgemmVectorize_double_bufferingILi64ELi64ELi8ELi8ELi8ELi8ELi8ELi64EEviiifPfS0_fS0_,"a",@progbits
	.sectionflags	@""
	.align	4
.nv.constant0._Z31sgemmVectorize_double_bufferingILi64ELi64ELi8ELi8ELi8ELi8ELi8ELi64EEviiifPfS0_fS0_:
	.zero		944


//--------------------- .nv.constant0._Z31sgemmVectorize_double_bufferingILi128ELi128ELi8ELi8ELi8ELi16ELi16ELi256EEviiifPfS0_fS0_ --------------------------
	.section	.nv.constant0._Z31sgemmVectorize_double_bufferingILi128ELi128ELi8ELi8ELi8ELi16ELi16ELi256EEviiifPfS0_fS0_,"a",@progbits
	.sectionflags	@""
	.align	4
.nv.constant0._Z31sgemmVectorize_double_bufferingILi128ELi128ELi8ELi8ELi8ELi16ELi16ELi256EEviiifPfS0_fS0_:
	.zero		944


//--------------------- SYMBOLS --------------------------

	.type		.nv.reservedSmem.offset0,@object
	.size		.nv.reservedSmem.offset0,0x4
	.type		.nv.reservedSmem.cap,@object
	.size		.nv.reservedSmem.cap,0x4
